//
// Generated by NVIDIA NVVM Compiler
//
// Compiler Build ID: CL-36424714
// Cuda compilation tools, release 13.0, V13.0.88
// Based on NVVM 20.0.0
//

.version 9.0
.target sm_100
.address_size 64

	// .globl	_Z9rabinKarpPciS_iii
.extern .func  (.param .b32 func_retval0) vprintf
(
	.param .b64 vprintf_param_0,
	.param .b64 vprintf_param_1
)
;
.func  (.param .b64 func_retval0) __internal_accurate_pow
(
	.param .b64 __internal_accurate_pow_param_0
)
;
.global .align 1 .b8 $str[28] = {90, 110, 97, 108, 101, 122, 105, 111, 110, 111, 32, 111, 100, 32, 105, 110, 100, 101, 107, 115, 117, 58, 32, 37, 100, 32, 10};

.visible .entry _Z9rabinKarpPciS_iii(
	.param .u64 .ptr .align 1 _Z9rabinKarpPciS_iii_param_0,
	.param .u32 _Z9rabinKarpPciS_iii_param_1,
	.param .u64 .ptr .align 1 _Z9rabinKarpPciS_iii_param_2,
	.param .u32 _Z9rabinKarpPciS_iii_param_3,
	.param .u32 _Z9rabinKarpPciS_iii_param_4,
	.param .u32 _Z9rabinKarpPciS_iii_param_5
)
{
	.local .align 8 .b8 	__local_depot0[8];
	.reg .b64 	%SP;
	.reg .b64 	%SPL;
	.reg .pred 	%p<84>;
	.reg .b16 	%rs<120>;
	.reg .b32 	%r<346>;
	.reg .b64 	%rd<90>;
	.reg .b64 	%fd<45>;

	mov.u64 	%SPL, __local_depot0;
	cvta.local.u64 	%SP, %SPL;
	ld.param.u64 	%rd14, [_Z9rabinKarpPciS_iii_param_0];
	ld.param.u32 	%r56, [_Z9rabinKarpPciS_iii_param_3];
	ld.param.u32 	%r57, [_Z9rabinKarpPciS_iii_param_4];
	ld.param.u32 	%r58, [_Z9rabinKarpPciS_iii_param_5];
	cvta.to.global.u64 	%rd1, %rd14;
	add.u64 	%rd15, %SP, 0;
	add.u64 	%rd2, %SPL, 0;
	mov.u32 	%r60, %ctaid.x;
	mov.u32 	%r61, %tid.x;
	mov.u32 	%r62, %ntid.x;
	add.s32 	%r63, %r61, %r62;
	mad.lo.s32 	%r1, %r63, %r60, %r61;
	mul.lo.s32 	%r2, %r58, %r1;
	cvt.s64.s32 	%rd16, %r2;
	setp.gt.s32 	%p1, %r1, 0;
	sub.s32 	%r64, 1, %r56;
	selp.b32 	%r65, %r64, 0, %p1;
	cvt.s64.s32 	%rd17, %r65;
	add.s64 	%rd3, %rd16, %rd17;
	add.s64 	%rd4, %rd1, %rd3;
	setp.lt.s32 	%p2, %r56, 1;
	mov.b32 	%r335, 0;
	@%p2 bra 	$L__BB0_19;
	mov.f64 	%fd1, 0d4070000000000000;
	{
	.reg .b32 %temp; 
	mov.b64 	{%temp, %r3}, %fd1;
	}
	setp.lt.u32 	%p3, %r56, 4;
	mov.b32 	%r334, 0;
	mov.u32 	%r328, %r56;
	mov.u32 	%r330, %r334;
	@%p3 bra 	$L__BB0_12;
	mov.b32 	%r334, 0;
	mov.u32 	%r328, %r56;
	mov.u32 	%r326, %r334;
$L__BB0_3:
	cvt.u64.u32 	%rd18, %r326;
	add.s64 	%rd5, %rd4, %rd18;
	ld.global.u8 	%rs113, [%rd5];
	add.s16 	%rs22, %rs113, -65;
	and.b16  	%rs23, %rs22, 255;
	setp.gt.u16 	%p4, %rs23, 25;
	@%p4 bra 	$L__BB0_5;
	add.s16 	%rs113, %rs113, 32;
	st.global.u8 	[%rd5], %rs113;
$L__BB0_5:
	add.s32 	%r69, %r328, -1;
	setp.lt.s32 	%p5, %r3, 0;
	cvt.u32.u16 	%r70, %rs113;
	cvt.s32.s8 	%r71, %r70;
	cvt.rn.f64.s32 	%fd2, %r69;
	{
	.reg .b32 %temp; 
	mov.b64 	{%temp, %r72}, %fd2;
	}
	shr.u32 	%r73, %r72, 20;
	and.b32  	%r74, %r73, 2047;
	add.s32 	%r75, %r74, -1012;
	mov.b64 	%rd19, %fd2;
	shl.b64 	%rd20, %rd19, %r75;
	setp.eq.s64 	%p6, %rd20, -9223372036854775808;
	{ // callseq 0, 0
	.param .b64 param0;
	st.param.f64 	[param0], %fd2;
	.param .b64 retval0;
	call.uni (retval0), 
	__internal_accurate_pow, 
	(
	param0
	);
	ld.param.f64 	%fd3, [retval0];
	} // callseq 0
	neg.f64 	%fd5, %fd3;
	selp.f64 	%fd6, %fd5, %fd3, %p6;
	selp.f64 	%fd7, %fd6, %fd3, %p5;
	setp.eq.s32 	%p7, %r69, 0;
	selp.f64 	%fd8, 0d3FF0000000000000, %fd7, %p7;
	cvt.rzi.s32.f64 	%r76, %fd8;
	mul.hi.s32 	%r78, %r76, 680390859;
	shr.u32 	%r79, %r78, 31;
	shr.s32 	%r80, %r78, 4;
	add.s32 	%r81, %r80, %r79;
	mul.lo.s32 	%r82, %r81, 101;
	sub.s32 	%r83, %r76, %r82;
	add.s32 	%r84, %r83, 101;
	setp.lt.s32 	%p8, %r83, 0;
	selp.b32 	%r85, %r84, %r83, %p8;
	mad.lo.s32 	%r7, %r85, %r71, %r334;
	ld.global.u8 	%rs114, [%rd5+1];
	add.s16 	%rs24, %rs114, -65;
	and.b16  	%rs25, %rs24, 255;
	setp.gt.u16 	%p9, %rs25, 25;
	@%p9 bra 	$L__BB0_7;
	add.s16 	%rs114, %rs114, 32;
	st.global.u8 	[%rd5+1], %rs114;
$L__BB0_7:
	add.s32 	%r87, %r328, -2;
	setp.lt.s32 	%p10, %r3, 0;
	cvt.u32.u16 	%r88, %rs114;
	cvt.s32.s8 	%r89, %r88;
	cvt.rn.f64.s32 	%fd9, %r87;
	{
	.reg .b32 %temp; 
	mov.b64 	{%temp, %r90}, %fd9;
	}
	shr.u32 	%r91, %r90, 20;
	and.b32  	%r92, %r91, 2047;
	add.s32 	%r93, %r92, -1012;
	mov.b64 	%rd22, %fd9;
	shl.b64 	%rd23, %rd22, %r93;
	setp.eq.s64 	%p11, %rd23, -9223372036854775808;
	{ // callseq 1, 0
	.param .b64 param0;
	st.param.f64 	[param0], %fd9;
	.param .b64 retval0;
	call.uni (retval0), 
	__internal_accurate_pow, 
	(
	param0
	);
	ld.param.f64 	%fd10, [retval0];
	} // callseq 1
	neg.f64 	%fd12, %fd10;
	selp.f64 	%fd13, %fd12, %fd10, %p11;
	selp.f64 	%fd14, %fd13, %fd10, %p10;
	setp.eq.s32 	%p12, %r87, 0;
	selp.f64 	%fd15, 0d3FF0000000000000, %fd14, %p12;
	cvt.rzi.s32.f64 	%r94, %fd15;
	mul.hi.s32 	%r96, %r94, 680390859;
	shr.u32 	%r97, %r96, 31;
	shr.s32 	%r98, %r96, 4;
	add.s32 	%r99, %r98, %r97;
	mul.lo.s32 	%r100, %r99, 101;
	sub.s32 	%r101, %r94, %r100;
	add.s32 	%r102, %r101, 101;
	setp.lt.s32 	%p13, %r101, 0;
	selp.b32 	%r103, %r102, %r101, %p13;
	mad.lo.s32 	%r8, %r103, %r89, %r7;
	ld.global.u8 	%rs115, [%rd5+2];
	add.s16 	%rs26, %rs115, -65;
	and.b16  	%rs27, %rs26, 255;
	setp.gt.u16 	%p14, %rs27, 25;
	@%p14 bra 	$L__BB0_9;
	add.s16 	%rs115, %rs115, 32;
	st.global.u8 	[%rd5+2], %rs115;
$L__BB0_9:
	add.s32 	%r105, %r328, -3;
	setp.lt.s32 	%p15, %r3, 0;
	cvt.u32.u16 	%r106, %rs115;
	cvt.s32.s8 	%r107, %r106;
	cvt.rn.f64.s32 	%fd16, %r105;
	{
	.reg .b32 %temp; 
	mov.b64 	{%temp, %r108}, %fd16;
	}
	shr.u32 	%r109, %r108, 20;
	and.b32  	%r110, %r109, 2047;
	add.s32 	%r111, %r110, -1012;
	mov.b64 	%rd25, %fd16;
	shl.b64 	%rd26, %rd25, %r111;
	setp.eq.s64 	%p16, %rd26, -9223372036854775808;
	{ // callseq 2, 0
	.param .b64 param0;
	st.param.f64 	[param0], %fd16;
	.param .b64 retval0;
	call.uni (retval0), 
	__internal_accurate_pow, 
	(
	param0
	);
	ld.param.f64 	%fd17, [retval0];
	} // callseq 2
	neg.f64 	%fd19, %fd17;
	selp.f64 	%fd20, %fd19, %fd17, %p16;
	selp.f64 	%fd21, %fd20, %fd17, %p15;
	setp.eq.s32 	%p17, %r105, 0;
	selp.f64 	%fd22, 0d3FF0000000000000, %fd21, %p17;
	cvt.rzi.s32.f64 	%r112, %fd22;
	mul.hi.s32 	%r114, %r112, 680390859;
	shr.u32 	%r115, %r114, 31;
	shr.s32 	%r116, %r114, 4;
	add.s32 	%r117, %r116, %r115;
	mul.lo.s32 	%r118, %r117, 101;
	sub.s32 	%r119, %r112, %r118;
	add.s32 	%r120, %r119, 101;
	setp.lt.s32 	%p18, %r119, 0;
	selp.b32 	%r121, %r120, %r119, %p18;
	mad.lo.s32 	%r9, %r121, %r107, %r8;
	add.s32 	%r328, %r328, -4;
	ld.global.u8 	%rs116, [%rd5+3];
	add.s16 	%rs28, %rs116, -65;
	and.b16  	%rs29, %rs28, 255;
	setp.gt.u16 	%p19, %rs29, 25;
	@%p19 bra 	$L__BB0_11;
	add.s16 	%rs116, %rs116, 32;
	st.global.u8 	[%rd5+3], %rs116;
$L__BB0_11:
	setp.lt.s32 	%p20, %r3, 0;
	cvt.u32.u16 	%r123, %rs116;
	cvt.s32.s8 	%r124, %r123;
	cvt.rn.f64.s32 	%fd23, %r328;
	{
	.reg .b32 %temp; 
	mov.b64 	{%temp, %r125}, %fd23;
	}
	shr.u32 	%r126, %r125, 20;
	and.b32  	%r127, %r126, 2047;
	add.s32 	%r128, %r127, -1012;
	mov.b64 	%rd28, %fd23;
	shl.b64 	%rd29, %rd28, %r128;
	setp.eq.s64 	%p21, %rd29, -9223372036854775808;
	{ // callseq 3, 0
	.param .b64 param0;
	st.param.f64 	[param0], %fd23;
	.param .b64 retval0;
	call.uni (retval0), 
	__internal_accurate_pow, 
	(
	param0
	);
	ld.param.f64 	%fd24, [retval0];
	} // callseq 3
	neg.f64 	%fd26, %fd24;
	selp.f64 	%fd27, %fd26, %fd24, %p21;
	selp.f64 	%fd28, %fd27, %fd24, %p20;
	setp.eq.s32 	%p22, %r328, 0;
	selp.f64 	%fd29, 0d3FF0000000000000, %fd28, %p22;
	cvt.rzi.s32.f64 	%r129, %fd29;
	mul.hi.s32 	%r131, %r129, 680390859;
	shr.u32 	%r132, %r131, 31;
	shr.s32 	%r133, %r131, 4;
	add.s32 	%r134, %r133, %r132;
	mul.lo.s32 	%r135, %r134, 101;
	sub.s32 	%r136, %r129, %r135;
	add.s32 	%r137, %r136, 101;
	setp.lt.s32 	%p23, %r136, 0;
	selp.b32 	%r138, %r137, %r136, %p23;
	mad.lo.s32 	%r334, %r138, %r124, %r9;
	add.s32 	%r326, %r326, 4;
	and.b32  	%r330, %r56, 2147483644;
	setp.ne.s32 	%p24, %r326, %r330;
	@%p24 bra 	$L__BB0_3;
$L__BB0_12:
	and.b32  	%r18, %r56, 3;
	setp.eq.s32 	%p25, %r18, 0;
	@%p25 bra 	$L__BB0_18;
	cvt.u64.u32 	%rd31, %r330;
	add.s64 	%rd32, %rd3, %rd31;
	add.s64 	%rd89, %rd1, %rd32;
	neg.s32 	%r331, %r18;
$L__BB0_14:
	.pragma "nounroll";
	mov.u32 	%r21, %r328;
	add.s32 	%r328, %r21, -1;
	ld.global.u8 	%rs13, [%rd89];
	setp.eq.s16 	%p26, %rs13, 0;
	mov.b16 	%rs117, 0;
	@%p26 bra 	$L__BB0_17;
	add.s16 	%rs31, %rs13, -65;
	and.b16  	%rs32, %rs31, 255;
	setp.gt.u16 	%p27, %rs32, 25;
	mov.u16 	%rs117, %rs13;
	@%p27 bra 	$L__BB0_17;
	add.s16 	%rs117, %rs13, 32;
	st.global.u8 	[%rd89], %rs117;
$L__BB0_17:
	setp.lt.s32 	%p28, %r3, 0;
	cvt.u32.u16 	%r140, %rs117;
	cvt.s32.s8 	%r141, %r140;
	cvt.rn.f64.s32 	%fd30, %r328;
	{
	.reg .b32 %temp; 
	mov.b64 	{%temp, %r142}, %fd30;
	}
	shr.u32 	%r143, %r142, 20;
	and.b32  	%r144, %r143, 2047;
	add.s32 	%r145, %r144, -1012;
	mov.b64 	%rd33, %fd30;
	shl.b64 	%rd34, %rd33, %r145;
	setp.eq.s64 	%p29, %rd34, -9223372036854775808;
	{ // callseq 4, 0
	.param .b64 param0;
	st.param.f64 	[param0], %fd30;
	.param .b64 retval0;
	call.uni (retval0), 
	__internal_accurate_pow, 
	(
	param0
	);
	ld.param.f64 	%fd31, [retval0];
	} // callseq 4
	neg.f64 	%fd33, %fd31;
	selp.f64 	%fd34, %fd33, %fd31, %p29;
	selp.f64 	%fd35, %fd34, %fd31, %p28;
	setp.eq.s32 	%p30, %r21, 1;
	selp.f64 	%fd36, 0d3FF0000000000000, %fd35, %p30;
	cvt.rzi.s32.f64 	%r146, %fd36;
	mul.hi.s32 	%r148, %r146, 680390859;
	shr.u32 	%r149, %r148, 31;
	shr.s32 	%r150, %r148, 4;
	add.s32 	%r151, %r150, %r149;
	mul.lo.s32 	%r152, %r151, 101;
	sub.s32 	%r153, %r146, %r152;
	add.s32 	%r154, %r153, 101;
	setp.lt.s32 	%p31, %r153, 0;
	selp.b32 	%r155, %r154, %r153, %p31;
	mul.lo.s32 	%r156, %r155, %r141;
	add.s32 	%r334, %r156, %r334;
	add.s64 	%rd89, %rd89, 1;
	add.s32 	%r331, %r331, 1;
	setp.ne.s32 	%p32, %r331, 0;
	@%p32 bra 	$L__BB0_14;
$L__BB0_18:
	mul.hi.s32 	%r158, %r334, 680390859;
	shr.u32 	%r159, %r158, 31;
	shr.s32 	%r160, %r158, 4;
	add.s32 	%r161, %r160, %r159;
	mul.lo.s32 	%r162, %r161, 101;
	sub.s32 	%r335, %r334, %r162;
$L__BB0_19:
	ld.param.u64 	%rd88, [_Z9rabinKarpPciS_iii_param_2];
	cvta.to.global.u64 	%rd9, %rd88;
	add.s32 	%r163, %r335, 101;
	setp.lt.s32 	%p33, %r335, 0;
	selp.b32 	%r342, %r163, %r335, %p33;
	setp.ne.s32 	%p34, %r57, %r342;
	@%p34 bra 	$L__BB0_30;
	setp.eq.s32 	%p35, %r56, 0;
	@%p35 bra 	$L__BB0_27;
	mov.b32 	%r336, 0;
	bra.uni 	$L__BB0_23;
$L__BB0_22:
	add.s32 	%r336, %r336, 1;
	setp.eq.s32 	%p39, %r336, %r56;
	@%p39 bra 	$L__BB0_27;
$L__BB0_23:
	cvt.u64.u32 	%rd36, %r336;
	add.s64 	%rd10, %rd4, %rd36;
	ld.global.u8 	%rs16, [%rd10];
	setp.eq.s16 	%p36, %rs16, 0;
	mov.b16 	%rs118, 0;
	@%p36 bra 	$L__BB0_26;
	add.s16 	%rs34, %rs16, -65;
	and.b16  	%rs35, %rs34, 255;
	setp.gt.u16 	%p37, %rs35, 25;
	mov.u16 	%rs118, %rs16;
	@%p37 bra 	$L__BB0_26;
	add.s16 	%rs118, %rs16, 32;
	st.global.u8 	[%rd10], %rs118;
$L__BB0_26:
	add.s64 	%rd38, %rd9, %rd36;
	ld.global.u8 	%rs36, [%rd38];
	and.b16  	%rs37, %rs118, 255;
	setp.eq.s16 	%p38, %rs37, %rs36;
	@%p38 bra 	$L__BB0_22;
	bra.uni 	$L__BB0_30;
$L__BB0_27:
	setp.ne.s32 	%p40, %r1, 0;
	@%p40 bra 	$L__BB0_29;
	mov.b32 	%r169, 0;
	st.local.u32 	[%rd2], %r169;
	mov.u64 	%rd42, $str;
	cvta.global.u64 	%rd43, %rd42;
	{ // callseq 6, 0
	.param .b64 param0;
	st.param.b64 	[param0], %rd43;
	.param .b64 param1;
	st.param.b64 	[param1], %rd15;
	.param .b32 retval0;
	call.uni (retval0), 
	vprintf, 
	(
	param0, 
	param1
	);
	ld.param.b32 	%r170, [retval0];
	} // callseq 6
	bra.uni 	$L__BB0_30;
$L__BB0_29:
	sub.s32 	%r165, %r2, %r56;
	add.s32 	%r166, %r165, 1;
	st.local.u32 	[%rd2], %r166;
	mov.u64 	%rd39, $str;
	cvta.global.u64 	%rd40, %rd39;
	{ // callseq 5, 0
	.param .b64 param0;
	st.param.b64 	[param0], %rd40;
	.param .b64 param1;
	st.param.b64 	[param1], %rd15;
	.param .b32 retval0;
	call.uni (retval0), 
	vprintf, 
	(
	param0, 
	param1
	);
	ld.param.b32 	%r167, [retval0];
	} // callseq 5
$L__BB0_30:
	setp.gt.s32 	%p41, %r1, 0;
	neg.s32 	%r172, %r56;
	selp.b32 	%r173, -1, %r172, %p41;
	add.s32 	%r32, %r173, %r58;
	setp.lt.s32 	%p42, %r32, 1;
	@%p42 bra 	$L__BB0_60;
	add.s32 	%r33, %r56, -1;
	cvt.s64.s32 	%rd45, %r56;
	add.s64 	%rd46, %rd45, -1;
	cvt.rn.f64.u64 	%fd37, %rd46;
	mov.f64 	%fd38, 0d4070000000000000;
	{
	.reg .b32 %temp; 
	mov.b64 	{%temp, %r174}, %fd38;
	}
	{
	.reg .b32 %temp; 
	mov.b64 	{%temp, %r175}, %fd37;
	}
	shr.u32 	%r176, %r175, 20;
	and.b32  	%r177, %r176, 2047;
	add.s32 	%r178, %r177, -1012;
	mov.b64 	%rd47, %fd37;
	shl.b64 	%rd48, %rd47, %r178;
	setp.eq.s64 	%p43, %rd48, -9223372036854775808;
	{ // callseq 7, 0
	.param .b64 param0;
	st.param.f64 	[param0], %fd37;
	.param .b64 retval0;
	call.uni (retval0), 
	__internal_accurate_pow, 
	(
	param0
	);
	ld.param.f64 	%fd39, [retval0];
	} // callseq 7
	setp.lt.s32 	%p44, %r174, 0;
	neg.f64 	%fd41, %fd39;
	selp.f64 	%fd42, %fd41, %fd39, %p43;
	selp.f64 	%fd43, %fd42, %fd39, %p44;
	setp.eq.s64 	%p45, %rd46, 0;
	selp.f64 	%fd44, 0d3FF0000000000000, %fd43, %p45;
	cvt.rzi.s32.f64 	%r179, %fd44;
	mul.hi.s32 	%r181, %r179, 680390859;
	shr.u32 	%r182, %r181, 31;
	shr.s32 	%r183, %r181, 4;
	add.s32 	%r184, %r183, %r182;
	mul.lo.s32 	%r185, %r184, 101;
	sub.s32 	%r186, %r179, %r185;
	add.s32 	%r187, %r186, 101;
	setp.lt.s32 	%p46, %r186, 0;
	selp.b32 	%r34, %r187, %r186, %p46;
	setp.eq.s32 	%p47, %r56, 0;
	sub.s32 	%r188, %r2, %r56;
	add.s32 	%r35, %r188, 1;
	@%p47 bra 	$L__BB0_35;
	mov.b32 	%r343, 1;
	cvt.s64.s32 	%rd52, %r33;
	mov.u64 	%rd60, $str;
$L__BB0_33:
	mov.u32 	%r50, %r343;
	cvt.s64.s32 	%rd50, %r50;
	add.s64 	%rd51, %rd4, %rd50;
	ld.global.u8 	%rs38, [%rd51+-1];
	add.s64 	%rd53, %rd51, %rd52;
	ld.global.u8 	%rs39, [%rd53];
	add.s16 	%rs40, %rs38, -65;
	and.b16  	%rs41, %rs40, 255;
	setp.lt.u16 	%p48, %rs41, 26;
	add.s16 	%rs42, %rs38, 32;
	selp.b16 	%rs43, %rs42, %rs38, %p48;
	cvt.u32.u16 	%r190, %rs43;
	cvt.s32.s8 	%r191, %r190;
	mul.lo.s32 	%r192, %r34, %r191;
	sub.s32 	%r193, %r342, %r192;
	mul.hi.s32 	%r194, %r193, 680390859;
	shr.u32 	%r195, %r194, 31;
	shr.s32 	%r196, %r194, 4;
	add.s32 	%r197, %r196, %r195;
	mul.lo.s32 	%r198, %r197, 101;
	sub.s32 	%r199, %r193, %r198;
	setp.lt.s32 	%p49, %r199, 0;
	shl.b32 	%r200, %r199, 8;
	add.s32 	%r201, %r200, 25856;
	selp.b32 	%r202, %r201, %r200, %p49;
	mul.hi.s32 	%r203, %r202, 680390859;
	shr.u32 	%r204, %r203, 31;
	shr.s32 	%r205, %r203, 4;
	add.s32 	%r206, %r205, %r204;
	mul.lo.s32 	%r207, %r206, 101;
	sub.s32 	%r208, %r202, %r207;
	add.s32 	%r209, %r208, 101;
	setp.lt.s32 	%p50, %r208, 0;
	selp.b32 	%r210, %r209, %r208, %p50;
	add.s16 	%rs45, %rs39, -65;
	and.b16  	%rs46, %rs45, 255;
	setp.lt.u16 	%p51, %rs46, 26;
	add.s16 	%rs47, %rs39, 32;
	selp.b16 	%rs48, %rs47, %rs39, %p51;
	cvt.u32.u16 	%r211, %rs48;
	cvt.s32.s8 	%r212, %r211;
	add.s32 	%r213, %r210, %r212;
	cvt.u16.u32 	%rs49, %r213;
	mul.hi.s16 	%rs50, %rs49, 5191;
	shr.u16 	%rs51, %rs50, 15;
	shr.s16 	%rs52, %rs50, 3;
	add.s16 	%rs53, %rs52, %rs51;
	mul.lo.s16 	%rs54, %rs53, 101;
	sub.s16 	%rs55, %rs49, %rs54;
	add.s16 	%rs56, %rs55, 101;
	cvt.u32.u16 	%r215, %rs56;
	add.s32 	%r216, %r215, -101;
	setp.lt.s16 	%p52, %rs55, 0;
	selp.b32 	%r342, %r215, %r216, %p52;
	setp.ne.s32 	%p53, %r57, %r342;
	@%p53 bra 	$L__BB0_59;
	mov.b32 	%r345, 0;
	bra.uni 	$L__BB0_52;
$L__BB0_35:
	setp.eq.s32 	%p60, %r32, 1;
	mov.b32 	%r341, 1;
	@%p60 bra 	$L__BB0_46;
	and.b32  	%r226, %r32, 2147483646;
	neg.s32 	%r338, %r226;
	add.s32 	%r337, %r2, 2;
	mov.b32 	%r339, 3;
	cvt.s64.s32 	%rd64, %r33;
	mov.u64 	%rd69, $str;
$L__BB0_37:
	mov.u32 	%r341, %r339;
	add.s32 	%r42, %r341, -2;
	cvt.s64.s32 	%rd63, %r42;
	add.s64 	%rd11, %rd4, %rd63;
	ld.global.u8 	%rs62, [%rd11+-1];
	add.s64 	%rd65, %rd11, %rd64;
	ld.global.u8 	%rs63, [%rd65];
	add.s16 	%rs64, %rs62, -65;
	and.b16  	%rs65, %rs64, 255;
	setp.lt.u16 	%p61, %rs65, 26;
	add.s16 	%rs66, %rs62, 32;
	selp.b16 	%rs67, %rs66, %rs62, %p61;
	cvt.u32.u16 	%r227, %rs67;
	cvt.s32.s8 	%r228, %r227;
	mul.lo.s32 	%r229, %r34, %r228;
	sub.s32 	%r230, %r342, %r229;
	mul.hi.s32 	%r231, %r230, 680390859;
	shr.u32 	%r232, %r231, 31;
	shr.s32 	%r233, %r231, 4;
	add.s32 	%r234, %r233, %r232;
	mul.lo.s32 	%r235, %r234, 101;
	sub.s32 	%r236, %r230, %r235;
	setp.lt.s32 	%p62, %r236, 0;
	shl.b32 	%r237, %r236, 8;
	add.s32 	%r238, %r237, 25856;
	selp.b32 	%r239, %r238, %r237, %p62;
	mul.hi.s32 	%r240, %r239, 680390859;
	shr.u32 	%r241, %r240, 31;
	shr.s32 	%r242, %r240, 4;
	add.s32 	%r243, %r242, %r241;
	mul.lo.s32 	%r244, %r243, 101;
	sub.s32 	%r245, %r239, %r244;
	add.s32 	%r246, %r245, 101;
	setp.lt.s32 	%p63, %r245, 0;
	selp.b32 	%r247, %r246, %r245, %p63;
	add.s16 	%rs69, %rs63, -65;
	and.b16  	%rs70, %rs69, 255;
	setp.lt.u16 	%p64, %rs70, 26;
	add.s16 	%rs71, %rs63, 32;
	selp.b16 	%rs72, %rs71, %rs63, %p64;
	cvt.u32.u16 	%r248, %rs72;
	cvt.s32.s8 	%r249, %r248;
	add.s32 	%r250, %r247, %r249;
	cvt.u16.u32 	%rs73, %r250;
	mul.hi.s16 	%rs74, %rs73, 5191;
	shr.u16 	%rs75, %rs74, 15;
	shr.s16 	%rs76, %rs74, 3;
	add.s16 	%rs77, %rs76, %rs75;
	mul.lo.s16 	%rs78, %rs77, 101;
	sub.s16 	%rs79, %rs73, %rs78;
	add.s16 	%rs80, %rs79, 101;
	cvt.u32.u16 	%r252, %rs80;
	add.s32 	%r253, %r252, -101;
	setp.lt.s16 	%p65, %rs79, 0;
	selp.b32 	%r43, %r252, %r253, %p65;
	setp.ne.s32 	%p66, %r57, %r43;
	@%p66 bra 	$L__BB0_41;
	setp.eq.s32 	%p67, %r1, 0;
	@%p67 bra 	$L__BB0_40;
	st.local.u32 	[%rd2], %r337;
	cvta.global.u64 	%rd67, %rd69;
	{ // callseq 10, 0
	.param .b64 param0;
	st.param.b64 	[param0], %rd67;
	.param .b64 param1;
	st.param.b64 	[param1], %rd15;
	.param .b32 retval0;
	call.uni (retval0), 
	vprintf, 
	(
	param0, 
	param1
	);
	ld.param.b32 	%r254, [retval0];
	} // callseq 10
	bra.uni 	$L__BB0_41;
$L__BB0_40:
	st.local.u32 	[%rd2], %r42;
	cvta.global.u64 	%rd70, %rd69;
	{ // callseq 11, 0
	.param .b64 param0;
	st.param.b64 	[param0], %rd70;
	.param .b64 param1;
	st.param.b64 	[param1], %rd15;
	.param .b32 retval0;
	call.uni (retval0), 
	vprintf, 
	(
	param0, 
	param1
	);
	ld.param.b32 	%r256, [retval0];
	} // callseq 11
$L__BB0_41:
	ld.global.u8 	%rs81, [%rd11];
	add.s16 	%rs82, %rs81, -65;
	and.b16  	%rs83, %rs82, 255;
	setp.lt.u16 	%p68, %rs83, 26;
	add.s16 	%rs84, %rs81, 32;
	selp.b16 	%rs85, %rs84, %rs81, %p68;
	cvt.u32.u16 	%r258, %rs85;
	cvt.s32.s8 	%r259, %r258;
	mul.lo.s32 	%r260, %r34, %r259;
	sub.s32 	%r261, %r43, %r260;
	mul.hi.s32 	%r263, %r261, 680390859;
	shr.u32 	%r264, %r263, 31;
	shr.s32 	%r265, %r263, 4;
	add.s32 	%r266, %r265, %r264;
	mul.lo.s32 	%r267, %r266, 101;
	sub.s32 	%r268, %r261, %r267;
	setp.lt.s32 	%p69, %r268, 0;
	shl.b32 	%r269, %r268, 8;
	add.s32 	%r270, %r269, 25856;
	selp.b32 	%r271, %r270, %r269, %p69;
	mul.hi.s32 	%r272, %r271, 680390859;
	shr.u32 	%r273, %r272, 31;
	shr.s32 	%r274, %r272, 4;
	add.s32 	%r275, %r274, %r273;
	mul.lo.s32 	%r276, %r275, 101;
	sub.s32 	%r277, %r271, %r276;
	add.s32 	%r278, %r277, 101;
	setp.lt.s32 	%p70, %r277, 0;
	selp.b32 	%r279, %r278, %r277, %p70;
	add.s32 	%r280, %r279, %r259;
	cvt.u16.u32 	%rs86, %r280;
	mul.hi.s16 	%rs87, %rs86, 5191;
	shr.u16 	%rs88, %rs87, 15;
	shr.s16 	%rs89, %rs87, 3;
	add.s16 	%rs90, %rs89, %rs88;
	mul.lo.s16 	%rs91, %rs90, 101;
	sub.s16 	%rs92, %rs86, %rs91;
	add.s16 	%rs93, %rs92, 101;
	cvt.u32.u16 	%r282, %rs93;
	add.s32 	%r283, %r282, -101;
	setp.lt.s16 	%p71, %rs92, 0;
	selp.b32 	%r342, %r282, %r283, %p71;
	setp.ne.s32 	%p72, %r57, %r342;
	@%p72 bra 	$L__BB0_45;
	setp.eq.s32 	%p73, %r1, 0;
	@%p73 bra 	$L__BB0_44;
	add.s32 	%r284, %r337, 1;
	st.local.u32 	[%rd2], %r284;
	cvta.global.u64 	%rd73, %rd69;
	{ // callseq 12, 0
	.param .b64 param0;
	st.param.b64 	[param0], %rd73;
	.param .b64 param1;
	st.param.b64 	[param1], %rd15;
	.param .b32 retval0;
	call.uni (retval0), 
	vprintf, 
	(
	param0, 
	param1
	);
	ld.param.b32 	%r285, [retval0];
	} // callseq 12
	bra.uni 	$L__BB0_45;
$L__BB0_44:
	add.s32 	%r287, %r42, 1;
	st.local.u32 	[%rd2], %r287;
	cvta.global.u64 	%rd76, %rd69;
	{ // callseq 13, 0
	.param .b64 param0;
	st.param.b64 	[param0], %rd76;
	.param .b64 param1;
	st.param.b64 	[param1], %rd15;
	.param .b32 retval0;
	call.uni (retval0), 
	vprintf, 
	(
	param0, 
	param1
	);
	ld.param.b32 	%r288, [retval0];
	} // callseq 13
$L__BB0_45:
	add.s32 	%r339, %r341, 2;
	add.s32 	%r338, %r338, 2;
	add.s32 	%r337, %r337, 2;
	setp.ne.s32 	%p74, %r338, 0;
	@%p74 bra 	$L__BB0_37;
$L__BB0_46:
	and.b32  	%r290, %r32, 1;
	setp.eq.b32 	%p75, %r290, 1;
	not.pred 	%p76, %p75;
	@%p76 bra 	$L__BB0_60;
	cvt.s64.s32 	%rd78, %r341;
	add.s64 	%rd79, %rd4, %rd78;
	ld.global.u8 	%rs94, [%rd79+-1];
	cvt.s64.s32 	%rd80, %r33;
	add.s64 	%rd81, %rd79, %rd80;
	ld.global.u8 	%rs95, [%rd81];
	add.s16 	%rs96, %rs94, -65;
	and.b16  	%rs97, %rs96, 255;
	setp.lt.u16 	%p77, %rs97, 26;
	add.s16 	%rs98, %rs94, 32;
	selp.b16 	%rs99, %rs98, %rs94, %p77;
	cvt.u32.u16 	%r291, %rs99;
	cvt.s32.s8 	%r292, %r291;
	mul.lo.s32 	%r293, %r34, %r292;
	sub.s32 	%r294, %r342, %r293;
	mul.hi.s32 	%r295, %r294, 680390859;
	shr.u32 	%r296, %r295, 31;
	shr.s32 	%r297, %r295, 4;
	add.s32 	%r298, %r297, %r296;
	mul.lo.s32 	%r299, %r298, 101;
	sub.s32 	%r300, %r294, %r299;
	setp.lt.s32 	%p78, %r300, 0;
	shl.b32 	%r301, %r300, 8;
	add.s32 	%r302, %r301, 25856;
	selp.b32 	%r303, %r302, %r301, %p78;
	mul.hi.s32 	%r304, %r303, 680390859;
	shr.u32 	%r305, %r304, 31;
	shr.s32 	%r306, %r304, 4;
	add.s32 	%r307, %r306, %r305;
	mul.lo.s32 	%r308, %r307, 101;
	sub.s32 	%r309, %r303, %r308;
	add.s32 	%r310, %r309, 101;
	setp.lt.s32 	%p79, %r309, 0;
	selp.b32 	%r311, %r310, %r309, %p79;
	add.s16 	%rs101, %rs95, -65;
	and.b16  	%rs102, %rs101, 255;
	setp.lt.u16 	%p80, %rs102, 26;
	add.s16 	%rs103, %rs95, 32;
	selp.b16 	%rs104, %rs103, %rs95, %p80;
	cvt.u32.u16 	%r312, %rs104;
	cvt.s32.s8 	%r313, %r312;
	add.s32 	%r314, %r311, %r313;
	cvt.u16.u32 	%rs105, %r314;
	mul.hi.s16 	%rs106, %rs105, 5191;
	shr.u16 	%rs107, %rs106, 15;
	shr.s16 	%rs108, %rs106, 3;
	add.s16 	%rs109, %rs108, %rs107;
	mul.lo.s16 	%rs110, %rs109, 101;
	sub.s16 	%rs111, %rs105, %rs110;
	add.s16 	%rs112, %rs111, 101;
	cvt.u32.u16 	%r316, %rs112;
	add.s32 	%r317, %r316, -101;
	setp.lt.s16 	%p81, %rs111, 0;
	selp.b32 	%r318, %r316, %r317, %p81;
	setp.ne.s32 	%p82, %r57, %r318;
	@%p82 bra 	$L__BB0_60;
	setp.eq.s32 	%p83, %r1, 0;
	@%p83 bra 	$L__BB0_50;
	add.s32 	%r319, %r35, %r341;
	st.local.u32 	[%rd2], %r319;
	mov.u64 	%rd82, $str;
	cvta.global.u64 	%rd83, %rd82;
	{ // callseq 14, 0
	.param .b64 param0;
	st.param.b64 	[param0], %rd83;
	.param .b64 param1;
	st.param.b64 	[param1], %rd15;
	.param .b32 retval0;
	call.uni (retval0), 
	vprintf, 
	(
	param0, 
	param1
	);
	ld.param.b32 	%r320, [retval0];
	} // callseq 14
	bra.uni 	$L__BB0_60;
$L__BB0_50:
	st.local.u32 	[%rd2], %r341;
	mov.u64 	%rd85, $str;
	cvta.global.u64 	%rd86, %rd85;
	{ // callseq 15, 0
	.param .b64 param0;
	st.param.b64 	[param0], %rd86;
	.param .b64 param1;
	st.param.b64 	[param1], %rd15;
	.param .b32 retval0;
	call.uni (retval0), 
	vprintf, 
	(
	param0, 
	param1
	);
	ld.param.b32 	%r322, [retval0];
	} // callseq 15
	bra.uni 	$L__BB0_60;
$L__BB0_51:
	add.s32 	%r345, %r345, 1;
	setp.eq.s32 	%p57, %r345, %r56;
	@%p57 bra 	$L__BB0_56;
$L__BB0_52:
	add.s32 	%r218, %r345, %r50;
	cvt.u64.u32 	%rd54, %r218;
	add.s64 	%rd12, %rd4, %rd54;
	ld.global.u8 	%rs19, [%rd12];
	setp.eq.s16 	%p54, %rs19, 0;
	mov.b16 	%rs119, 0;
	@%p54 bra 	$L__BB0_55;
	add.s16 	%rs58, %rs19, -65;
	and.b16  	%rs59, %rs58, 255;
	setp.gt.u16 	%p55, %rs59, 25;
	mov.u16 	%rs119, %rs19;
	@%p55 bra 	$L__BB0_55;
	add.s16 	%rs119, %rs19, 32;
	st.global.u8 	[%rd12], %rs119;
$L__BB0_55:
	cvt.u64.u32 	%rd55, %r345;
	add.s64 	%rd56, %rd9, %rd55;
	ld.global.u8 	%rs60, [%rd56];
	and.b16  	%rs61, %rs119, 255;
	setp.eq.s16 	%p56, %rs61, %rs60;
	@%p56 bra 	$L__BB0_51;
	bra.uni 	$L__BB0_59;
$L__BB0_56:
	setp.ne.s32 	%p58, %r1, 0;
	@%p58 bra 	$L__BB0_58;
	st.local.u32 	[%rd2], %r50;
	cvta.global.u64 	%rd61, %rd60;
	{ // callseq 9, 0
	.param .b64 param0;
	st.param.b64 	[param0], %rd61;
	.param .b64 param1;
	st.param.b64 	[param1], %rd15;
	.param .b32 retval0;
	call.uni (retval0), 
	vprintf, 
	(
	param0, 
	param1
	);
	ld.param.b32 	%r222, [retval0];
	} // callseq 9
	bra.uni 	$L__BB0_59;
$L__BB0_58:
	add.s32 	%r219, %r35, %r50;
	st.local.u32 	[%rd2], %r219;
	cvta.global.u64 	%rd58, %rd60;
	{ // callseq 8, 0
	.param .b64 param0;
	st.param.b64 	[param0], %rd58;
	.param .b64 param1;
	st.param.b64 	[param1], %rd15;
	.param .b32 retval0;
	call.uni (retval0), 
	vprintf, 
	(
	param0, 
	param1
	);
	ld.param.b32 	%r220, [retval0];
	} // callseq 8
$L__BB0_59:
	add.s32 	%r343, %r50, 1;
	setp.ne.s32 	%p59, %r50, %r32;
	@%p59 bra 	$L__BB0_33;
$L__BB0_60:
	ret;

}
.func  (.param .b64 func_retval0) __internal_accurate_pow(
	.param .b64 __internal_accurate_pow_param_0
)
{
	.reg .pred 	%p<8>;
	.reg .b32 	%r<46>;
	.reg .b32 	%f<3>;
	.reg .b64 	%fd<109>;

	ld.param.f64 	%fd10, [__internal_accurate_pow_param_0];
	mov.f64 	%fd11, 0d4070000000000000;
	{
	.reg .b32 %temp; 
	mov.b64 	{%temp, %r8}, %fd11;
	}
	{
	.reg .b32 %temp; 
	mov.b64 	{%r9, %temp}, %fd11;
	}
	shr.u32 	%r10, %r8, 20;
	setp.lt.u32 	%p1, %r8, 1048576;
	mov.f64 	%fd12, 0d43D0000000000000;
	{
	.reg .b32 %temp; 
	mov.b64 	{%temp, %r11}, %fd12;
	}
	{
	.reg .b32 %temp; 
	mov.b64 	{%r12, %temp}, %fd12;
	}
	shr.u32 	%r13, %r11, 20;
	add.s32 	%r14, %r13, -54;
	selp.b32 	%r15, %r12, %r9, %p1;
	selp.b32 	%r16, %r11, %r8, %p1;
	selp.b32 	%r1, %r14, %r10, %p1;
	add.s32 	%r45, %r1, -1023;
	and.b32  	%r17, %r16, -2146435073;
	or.b32  	%r18, %r17, 1072693248;
	mov.b64 	%fd107, {%r15, %r18};
	setp.lt.u32 	%p2, %r18, 1073127583;
	@%p2 bra 	$L__BB1_2;
	{
	.reg .b32 %temp; 
	mov.b64 	{%r19, %temp}, %fd107;
	}
	{
	.reg .b32 %temp; 
	mov.b64 	{%temp, %r20}, %fd107;
	}
	add.s32 	%r21, %r20, -1048576;
	mov.b64 	%fd107, {%r19, %r21};
	add.s32 	%r45, %r1, -1022;
$L__BB1_2:
	add.f64 	%fd13, %fd107, 0dBFF0000000000000;
	add.f64 	%fd14, %fd107, 0d3FF0000000000000;
	rcp.approx.ftz.f64 	%fd15, %fd14;
	neg.f64 	%fd16, %fd14;
	fma.rn.f64 	%fd17, %fd16, %fd15, 0d3FF0000000000000;
	fma.rn.f64 	%fd18, %fd17, %fd17, %fd17;
	fma.rn.f64 	%fd19, %fd18, %fd15, %fd15;
	mul.f64 	%fd20, %fd13, %fd19;
	fma.rn.f64 	%fd21, %fd13, %fd19, %fd20;
	mul.f64 	%fd22, %fd21, %fd21;
	fma.rn.f64 	%fd23, %fd22, 0d3EB0F5FF7D2CAFE2, 0d3ED0F5D241AD3B5A;
	fma.rn.f64 	%fd24, %fd23, %fd22, 0d3EF3B20A75488A3F;
	fma.rn.f64 	%fd25, %fd24, %fd22, 0d3F1745CDE4FAECD5;
	fma.rn.f64 	%fd26, %fd25, %fd22, 0d3F3C71C7258A578B;
	fma.rn.f64 	%fd27, %fd26, %fd22, 0d3F6249249242B910;
	fma.rn.f64 	%fd28, %fd27, %fd22, 0d3F89999999999DFB;
	sub.f64 	%fd29, %fd13, %fd21;
	add.f64 	%fd30, %fd29, %fd29;
	neg.f64 	%fd31, %fd21;
	fma.rn.f64 	%fd32, %fd31, %fd13, %fd30;
	mul.f64 	%fd33, %fd19, %fd32;
	fma.rn.f64 	%fd34, %fd22, %fd28, 0d3FB5555555555555;
	mov.f64 	%fd35, 0d3FB5555555555555;
	sub.f64 	%fd36, %fd35, %fd34;
	fma.rn.f64 	%fd37, %fd22, %fd28, %fd36;
	add.f64 	%fd38, %fd37, 0dBC46A4CB00B9E7B0;
	add.f64 	%fd39, %fd34, %fd38;
	sub.f64 	%fd40, %fd34, %fd39;
	add.f64 	%fd41, %fd38, %fd40;
	mul.rn.f64 	%fd42, %fd21, %fd21;
	neg.f64 	%fd43, %fd42;
	fma.rn.f64 	%fd44, %fd21, %fd21, %fd43;
	{
	.reg .b32 %temp; 
	mov.b64 	{%r22, %temp}, %fd33;
	}
	{
	.reg .b32 %temp; 
	mov.b64 	{%temp, %r23}, %fd33;
	}
	add.s32 	%r24, %r23, 1048576;
	mov.b64 	%fd45, {%r22, %r24};
	fma.rn.f64 	%fd46, %fd21, %fd45, %fd44;
	mul.rn.f64 	%fd47, %fd42, %fd21;
	neg.f64 	%fd48, %fd47;
	fma.rn.f64 	%fd49, %fd42, %fd21, %fd48;
	fma.rn.f64 	%fd50, %fd42, %fd33, %fd49;
	fma.rn.f64 	%fd51, %fd46, %fd21, %fd50;
	mul.rn.f64 	%fd52, %fd39, %fd47;
	neg.f64 	%fd53, %fd52;
	fma.rn.f64 	%fd54, %fd39, %fd47, %fd53;
	fma.rn.f64 	%fd55, %fd39, %fd51, %fd54;
	fma.rn.f64 	%fd56, %fd41, %fd47, %fd55;
	add.f64 	%fd57, %fd52, %fd56;
	sub.f64 	%fd58, %fd52, %fd57;
	add.f64 	%fd59, %fd56, %fd58;
	add.f64 	%fd60, %fd21, %fd57;
	sub.f64 	%fd61, %fd21, %fd60;
	add.f64 	%fd62, %fd57, %fd61;
	add.f64 	%fd63, %fd59, %fd62;
	add.f64 	%fd64, %fd33, %fd63;
	add.f64 	%fd65, %fd60, %fd64;
	sub.f64 	%fd66, %fd60, %fd65;
	add.f64 	%fd67, %fd64, %fd66;
	xor.b32  	%r25, %r45, -2147483648;
	mov.b32 	%r26, 1127219200;
	mov.b64 	%fd68, {%r25, %r26};
	mov.b32 	%r27, -2147483648;
	mov.b64 	%fd69, {%r27, %r26};
	sub.f64 	%fd70, %fd68, %fd69;
	fma.rn.f64 	%fd71, %fd70, 0d3FE62E42FEFA39EF, %fd65;
	fma.rn.f64 	%fd72, %fd70, 0dBFE62E42FEFA39EF, %fd71;
	sub.f64 	%fd73, %fd72, %fd65;
	sub.f64 	%fd74, %fd67, %fd73;
	fma.rn.f64 	%fd75, %fd70, 0d3C7ABC9E3B39803F, %fd74;
	add.f64 	%fd76, %fd71, %fd75;
	sub.f64 	%fd77, %fd71, %fd76;
	add.f64 	%fd78, %fd75, %fd77;
	{
	.reg .b32 %temp; 
	mov.b64 	{%temp, %r28}, %fd10;
	}
	{
	.reg .b32 %temp; 
	mov.b64 	{%r29, %temp}, %fd10;
	}
	shl.b32 	%r30, %r28, 1;
	setp.gt.u32 	%p3, %r30, -33554433;
	and.b32  	%r31, %r28, -15728641;
	selp.b32 	%r32, %r31, %r28, %p3;
	mov.b64 	%fd79, {%r29, %r32};
	mul.rn.f64 	%fd80, %fd76, %fd79;
	neg.f64 	%fd81, %fd80;
	fma.rn.f64 	%fd82, %fd76, %fd79, %fd81;
	fma.rn.f64 	%fd83, %fd78, %fd79, %fd82;
	add.f64 	%fd4, %fd80, %fd83;
	sub.f64 	%fd84, %fd80, %fd4;
	add.f64 	%fd5, %fd83, %fd84;
	fma.rn.f64 	%fd85, %fd4, 0d3FF71547652B82FE, 0d4338000000000000;
	{
	.reg .b32 %temp; 
	mov.b64 	{%r5, %temp}, %fd85;
	}
	mov.f64 	%fd86, 0dC338000000000000;
	add.rn.f64 	%fd87, %fd85, %fd86;
	fma.rn.f64 	%fd88, %fd87, 0dBFE62E42FEFA39EF, %fd4;
	fma.rn.f64 	%fd89, %fd87, 0dBC7ABC9E3B39803F, %fd88;
	fma.rn.f64 	%fd90, %fd89, 0d3E5ADE1569CE2BDF, 0d3E928AF3FCA213EA;
	fma.rn.f64 	%fd91, %fd90, %fd89, 0d3EC71DEE62401315;
	fma.rn.f64 	%fd92, %fd91, %fd89, 0d3EFA01997C89EB71;
	fma.rn.f64 	%fd93, %fd92, %fd89, 0d3F2A01A014761F65;
	fma.rn.f64 	%fd94, %fd93, %fd89, 0d3F56C16C1852B7AF;
	fma.rn.f64 	%fd95, %fd94, %fd89, 0d3F81111111122322;
	fma.rn.f64 	%fd96, %fd95, %fd89, 0d3FA55555555502A1;
	fma.rn.f64 	%fd97, %fd96, %fd89, 0d3FC5555555555511;
	fma.rn.f64 	%fd98, %fd97, %fd89, 0d3FE000000000000B;
	fma.rn.f64 	%fd99, %fd98, %fd89, 0d3FF0000000000000;
	fma.rn.f64 	%fd100, %fd99, %fd89, 0d3FF0000000000000;
	{
	.reg .b32 %temp; 
	mov.b64 	{%r6, %temp}, %fd100;
	}
	{
	.reg .b32 %temp; 
	mov.b64 	{%temp, %r7}, %fd100;
	}
	shl.b32 	%r33, %r5, 20;
	add.s32 	%r34, %r33, %r7;
	mov.b64 	%fd108, {%r6, %r34};
	{
	.reg .b32 %temp; 
	mov.b64 	{%temp, %r35}, %fd4;
	}
	mov.b32 	%f2, %r35;
	abs.f32 	%f1, %f2;
	setp.lt.f32 	%p4, %f1, 0f4086232B;
	@%p4 bra 	$L__BB1_5;
	setp.lt.f64 	%p5, %fd4, 0d0000000000000000;
	add.f64 	%fd101, %fd4, 0d7FF0000000000000;
	selp.f64 	%fd108, 0d0000000000000000, %fd101, %p5;
	setp.geu.f32 	%p6, %f1, 0f40874800;
	@%p6 bra 	$L__BB1_5;
	shr.u32 	%r36, %r5, 31;
	add.s32 	%r37, %r5, %r36;
	shr.s32 	%r38, %r37, 1;
	shl.b32 	%r39, %r38, 20;
	add.s32 	%r40, %r7, %r39;
	mov.b64 	%fd102, {%r6, %r40};
	sub.s32 	%r41, %r5, %r38;
	shl.b32 	%r42, %r41, 20;
	add.s32 	%r43, %r42, 1072693248;
	mov.b32 	%r44, 0;
	mov.b64 	%fd103, {%r44, %r43};
	mul.f64 	%fd108, %fd103, %fd102;
$L__BB1_5:
	abs.f64 	%fd104, %fd108;
	setp.eq.f64 	%p7, %fd104, 0d7FF0000000000000;
	fma.rn.f64 	%fd105, %fd108, %fd5, %fd108;
	selp.f64 	%fd106, %fd108, %fd105, %p7;
	st.param.f64 	[func_retval0], %fd106;
	ret;

}


// ===== COMPILED SASS (sm_100) =====

	.target	sm_100

	.elftype	@"ET_EXEC"


//--------------------- .note.nv.tkinfo           --------------------------
	.section	.note.nv.tkinfo,"",@"SHT_NOTE"
	.sectionflags	@"SHF_NOTE_NV_TKINFO"
	.tkinfo
        /*0018*/ 	.word	0x00000002
        /*0030*/ 	.string	""
        /*0030*/ 	.string	"ptxas"
        /*0030*/ 	.string	"Cuda compilation tools, release 13.0, V13.0.88"
        /*0030*/ 	.string	"Build cuda_13.0.r13.0/compiler.36424714_0"
        /*0030*/ 	.string	"-arch sm_100 -m 64 "



//--------------------- .note.nv.cuinfo           --------------------------
	.section	.note.nv.cuinfo,"",@"SHT_NOTE"
	.sectionflags	@"SHF_NOTE_NV_CUINFO"
        /*0018*/ 	.short	0x0002
        /*001a*/ 	.short	0x0064
        /*001c*/ 	.short	0x0082
	.zero		2


//--------------------- .nv.info                  --------------------------
	.section	.nv.info,"",@"SHT_CUDA_INFO"
	.align	4


	//----- nvinfo : EIATTR_REGCOUNT
	.align		4
        /*0000*/ 	.byte	0x04, 0x2f
        /*0002*/ 	.short	(.L_2 - .L_1)
	.align		4
.L_1:
        /*0004*/ 	.word	index@(_Z9rabinKarpPciS_iii)
        /*0008*/ 	.word	0x00000026


	//----- nvinfo : EIATTR_FRAME_SIZE
	.align		4
.L_2:
        /*000c*/ 	.byte	0x04, 0x11
        /*000e*/ 	.short	(.L_4 - .L_3)
	.align		4
.L_3:
        /*0010*/ 	.word	index@($_Z9rabinKarpPciS_iii$__internal_accurate_pow)
        /*0014*/ 	.word	0x00000008


	//----- nvinfo : EIATTR_FRAME_SIZE
	.align		4
.L_4:
        /*0018*/ 	.byte	0x04, 0x11
        /*001a*/ 	.short	(.L_6 - .L_5)
	.align		4
.L_5:
        /*001c*/ 	.word	index@(_Z9rabinKarpPciS_iii)
        /*0020*/ 	.word	0x00000008


	//----- nvinfo : EIATTR_MIN_STACK_SIZE
	.align		4
.L_6:
        /*0024*/ 	.byte	0x04, 0x12
        /*0026*/ 	.short	(.L_8 - .L_7)
	.align		4
.L_7:
        /*0028*/ 	.word	index@(_Z9rabinKarpPciS_iii)
        /*002c*/ 	.word	0x00000008
.L_8:


//--------------------- .nv.compat                --------------------------
	.section	.nv.compat,"",@"SHT_CUDA_COMPAT_INFO"
	.align	4
        /*0000*/ 	.byte	0x02, 0x09, 0x00, 0x00, 0x02, 0x02, 0x01, 0x00, 0x02, 0x05, 0x05, 0x00, 0x03, 0x07, 0x01, 0x01
        /*0010*/ 	.byte	0x02, 0x03, 0x00, 0x00, 0x02, 0x06, 0x01, 0x00, 0x04, 0x0b, 0x08, 0x00, 0x01, 0x00, 0x00, 0x00
        /*0020*/ 	.byte	0x00, 0x00, 0x00, 0x00


//--------------------- .nv.info._Z9rabinKarpPciS_iii --------------------------
	.section	.nv.info._Z9rabinKarpPciS_iii,"",@"SHT_CUDA_INFO"
	.sectionflags	@""
	.align	4


	//----- nvinfo : EIATTR_CUDA_API_VERSION
	.align		4
        /*0000*/ 	.byte	0x04, 0x37
        /*0002*/ 	.short	(.L_10 - .L_9)
.L_9:
        /*0004*/ 	.word	0x00000082


	//----- nvinfo : EIATTR_KPARAM_INFO
	.align		4
.L_10:
        /*0008*/ 	.byte	0x04, 0x17
        /*000a*/ 	.short	(.L_12 - .L_11)
.L_11:
        /*000c*/ 	.word	0x00000000
        /*0010*/ 	.short	0x0005
        /*0012*/ 	.short	0x0020
        /*0014*/ 	.byte	0x00, 0xf0, 0x11, 0x00


	//----- nvinfo : EIATTR_KPARAM_INFO
	.align		4
.L_12:
        /*0018*/ 	.byte	0x04, 0x17
        /*001a*/ 	.short	(.L_14 - .L_13)
.L_13:
        /*001c*/ 	.word	0x00000000
        /*0020*/ 	.short	0x0004
        /*0022*/ 	.short	0x001c
        /*0024*/ 	.byte	0x00, 0xf0, 0x11, 0x00


	//----- nvinfo : EIATTR_KPARAM_INFO
	.align		4
.L_14:
        /*0028*/ 	.byte	0x04, 0x17
        /*002a*/ 	.short	(.L_16 - .L_15)
.L_15:
        /*002c*/ 	.word	0x00000000
        /*0030*/ 	.short	0x0003
        /*0032*/ 	.short	0x0018
        /*0034*/ 	.byte	0x00, 0xf0, 0x11, 0x00


	//----- nvinfo : EIATTR_KPARAM_INFO
	.align		4
.L_16:
        /*0038*/ 	.byte	0x04, 0x17
        /*003a*/ 	.short	(.L_18 - .L_17)
.L_17:
        /*003c*/ 	.word	0x00000000
        /*0040*/ 	.short	0x0002
        /*0042*/ 	.short	0x0010
        /*0044*/ 	.byte	0x00, 0xf5, 0x21, 0x00


	//----- nvinfo : EIATTR_KPARAM_INFO
	.align		4
.L_18:
        /*0048*/ 	.byte	0x04, 0x17
        /*004a*/ 	.short	(.L_20 - .L_19)
.L_19:
        /*004c*/ 	.word	0x00000000
        /*0050*/ 	.short	0x0001
        /*0052*/ 	.short	0x0008
        /*0054*/ 	.byte	0x00, 0xf0, 0x11, 0x00


	//----- nvinfo : EIATTR_KPARAM_INFO
	.align		4
.L_20:
        /*0058*/ 	.byte	0x04, 0x17
        /*005a*/ 	.short	(.L_22 - .L_21)
.L_21:
        /*005c*/ 	.word	0x00000000
        /*0060*/ 	.short	0x0000
        /*0062*/ 	.short	0x0000
        /*0064*/ 	.byte	0x00, 0xf5, 0x21, 0x00


	//----- nvinfo : EIATTR_SPARSE_MMA_MASK
	.align		4
.L_22:
        /*0068*/ 	.byte	0x03, 0x50
        /*006a*/ 	.short	0x0000


	//----- nvinfo : EIATTR_MAXREG_COUNT
	.align		4
        /*006c*/ 	.byte	0x03, 0x1b
        /*006e*/ 	.short	0x00ff


	//----- nvinfo : EIATTR_EXTERNS
	.align		4
        /*0070*/ 	.byte	0x04, 0x0f
        /*0072*/ 	.short	(.L_24 - .L_23)


	//   ....[0]....
	.align		4
.L_23:
        /*0074*/ 	.word	index@(vprintf)


	//----- nvinfo : EIATTR_MERCURY_ISA_VERSION
	.align		4
.L_24:
        /*0078*/ 	.byte	0x03, 0x5f
        /*007a*/ 	.short	0x0101


	//----- nvinfo : EIATTR_VRC_CTA_INIT_COUNT
	.align		4
        /*007c*/ 	.byte	0x02, 0x4a
	.zero		1
	.zero		1


	//----- nvinfo : EIATTR_SYSCALL_OFFSETS
	.align		4
        /*0080*/ 	.byte	0x04, 0x46
        /*0082*/ 	.short	(.L_26 - .L_25)


	//   ....[0]....
.L_25:
        /*0084*/ 	.word	0x00000f40


	//   ....[1]....
        /*0088*/ 	.word	0x00001000


	//   ....[2]....
        /*008c*/ 	.word	0x00001800


	//   ....[3]....
        /*0090*/ 	.word	0x000018c0


	//   ....[4]....
        /*0094*/ 	.word	0x00001de0


	//   ....[5]....
        /*0098*/ 	.word	0x00001e90


	//   ....[6]....
        /*009c*/ 	.word	0x00002210


	//   ....[7]....
        /*00a0*/ 	.word	0x000022d0


	//   ....[8]....
        /*00a4*/ 	.word	0x00002760


	//   ....[9]....
        /*00a8*/ 	.word	0x00002810


	//----- nvinfo : EIATTR_EXIT_INSTR_OFFSETS
	.align		4
.L_26:
        /*00ac*/ 	.byte	0x04, 0x1c
        /*00ae*/ 	.short	(.L_28 - .L_27)


	//   ....[0]....
.L_27:
        /*00b0*/ 	.word	0x00001090


	//   ....[1]....
        /*00b4*/ 	.word	0x00001910


	//   ....[2]....
        /*00b8*/ 	.word	0x00002360


	//   ....[3]....
        /*00bc*/ 	.word	0x00002690


	//   ....[4]....
        /*00c0*/ 	.word	0x00002770


	//   ....[5]....
        /*00c4*/ 	.word	0x00002820


	//----- nvinfo : EIATTR_CRS_STACK_SIZE
	.align		4
.L_28:
        /*00c8*/ 	.byte	0x04, 0x1e
        /*00ca*/ 	.short	(.L_30 - .L_29)
.L_29:
        /*00cc*/ 	.word	0x00000000


	//----- nvinfo : EIATTR_CBANK_PARAM_SIZE
	.align		4
.L_30:
        /*00d0*/ 	.byte	0x03, 0x19
        /*00d2*/ 	.short	0x0024


	//----- nvinfo : EIATTR_PARAM_CBANK
	.align		4
        /*00d4*/ 	.byte	0x04, 0x0a
        /*00d6*/ 	.short	(.L_32 - .L_31)
	.align		4
.L_31:
        /*00d8*/ 	.word	index@(.nv.constant0._Z9rabinKarpPciS_iii)
        /*00dc*/ 	.short	0x0380
        /*00de*/ 	.short	0x0024


	//----- nvinfo : EIATTR_SW_WAR
	.align		4
.L_32:
        /*00e0*/ 	.byte	0x04, 0x36
        /*00e2*/ 	.short	(.L_34 - .L_33)
.L_33:
        /*00e4*/ 	.word	0x00000008
.L_34:


//--------------------- .nv.callgraph             --------------------------
	.section	.nv.callgraph,"",@"SHT_CUDA_CALLGRAPH"
	.align	4
	.sectionentsize	8
	.align		4
        /*0000*/ 	.word	0x00000000
	.align		4
        /*0004*/ 	.word	0xffffffff
	.align		4
        /*0008*/ 	.word	index@(_Z9rabinKarpPciS_iii)
	.align		4
        /*000c*/ 	.word	index@(vprintf)
	.align		4
        /*0010*/ 	.word	0x00000000
	.align		4
        /*0014*/ 	.word	0xfffffffe
	.align		4
        /*0018*/ 	.word	0x00000000
	.align		4
        /*001c*/ 	.word	0xfffffffd
	.align		4
        /*0020*/ 	.word	0x00000000
	.align		4
        /*0024*/ 	.word	0xfffffffc


//--------------------- .nv.constant4             --------------------------
	.section	.nv.constant4,"a",@progbits
	.align	8
	.align		8
.nv.constant4:
        /*0000*/ 	.dword	vprintf
	.align		8
        /*0008*/ 	.dword	$str


//--------------------- .text._Z9rabinKarpPciS_iii --------------------------
	.section	.text._Z9rabinKarpPciS_iii,"ax",@progbits
	.align	128
        .global         _Z9rabinKarpPciS_iii
        .type           _Z9rabinKarpPciS_iii,@function
        .size           _Z9rabinKarpPciS_iii,(.L_x_41 - _Z9rabinKarpPciS_iii)
        .other          _Z9rabinKarpPciS_iii,@"STO_CUDA_ENTRY STV_DEFAULT"
_Z9rabinKarpPciS_iii:
.text._Z9rabinKarpPciS_iii:
[----:B------:R-:W0:Y:S01]  /*0000*/  LDC R1, c[0x0][0x37c] ;  /* 0x0000df00ff017b82 */ /* 0x000e220000000800 */
[----:B------:R-:W1:Y:S07]  /*0010*/  S2R R0, SR_TID.X ;  /* 0x0000000000007919 */ /* 0x000e6e0000002100 */
[----:B------:R-:W2:Y:S01]  /*0020*/  S2UR UR6, SR_CTAID.X ;  /* 0x00000000000679c3 */ /* 0x000ea20000002500 */
[----:B------:R-:W3:Y:S01]  /*0030*/  LDCU UR5, c[0x0][0x2fc] ;  /* 0x00005f80ff0577ac */ /* 0x000ee20008000800 */
[----:B0-----:R-:W-:-:S02]  /*0040*/  VIADD R1, R1, 0xfffffff8 ;  /* 0xfffffff801017836 */ /* 0x001fc40000000000 */
[----:B------:R-:W-:Y:S01]  /*0050*/  IMAD.MOV.U32 R33, RZ, RZ, RZ ;  /* 0x000000ffff217224 */ /* 0x000fe200078e00ff */
[----:B------:R-:W1:Y:S01]  /*0060*/  LDCU UR4, c[0x0][0x360] ;  /* 0x00006c00ff0477ac */ /* 0x000e620008000800 */
[----:B------:R-:W0:Y:S01]  /*0070*/  LDCU UR8, c[0x0][0x398] ;  /* 0x00007300ff0877ac */ /* 0x000e220008000800 */
[----:B------:R-:W4:Y:S01]  /*0080*/  LDCU UR7, c[0x0][0x3a0] ;  /* 0x00007400ff0777ac */ /* 0x000f220008000800 */
[----:B------:R-:W1:Y:S01]  /*0090*/  LDCU.64 UR36, c[0x0][0x358] ;  /* 0x00006b00ff2477ac */ /* 0x000e620008000a00 */
[----:B0-----:R-:W-:Y:S01]  /*00a0*/  IMAD.U32 R5, RZ, RZ, UR8 ;  /* 0x00000008ff057e24 */ /* 0x001fe2000f8e00ff */
[----:B------:R-:W0:Y:S01]  /*00b0*/  LDCU.64 UR8, c[0x0][0x380] ;  /* 0x00007000ff0877ac */ /* 0x000e220008000a00 */
[----:B-1----:R-:W-:Y:S01]  /*00c0*/  VIADD R17, R0, UR4 ;  /* 0x0000000400117c36 */ /* 0x002fe20008000000 */
[----:B------:R-:W1:Y:S03]  /*00d0*/  LDCU UR4, c[0x0][0x2f8] ;  /* 0x00005f00ff0477ac */ /* 0x000e660008000800 */
[----:B--2---:R-:W-:Y:S01]  /*00e0*/  IMAD R17, R17, UR6, R0 ;  /* 0x0000000611117c24 */ /* 0x004fe2000f8e0200 */
[----:B------:R-:W-:-:S03]  /*00f0*/  IADD3 R0, PT, PT, -R5, 0x1, RZ ;  /* 0x0000000105007810 */ /* 0x000fc60007ffe1ff */
[C---:B----4-:R-:W-:Y:S01]  /*0100*/  IMAD R18, R17.reuse, UR7, RZ ;  /* 0x0000000711127c24 */ /* 0x050fe2000f8e02ff */
[----:B------:R-:W-:-:S04]  /*0110*/  ISETP.GT.AND P0, PT, R17, RZ, PT ;  /* 0x000000ff1100720c */ /* 0x000fc80003f04270 */
[----:B------:R-:W-:Y:S02]  /*0120*/  SEL R3, R0, RZ, P0 ;  /* 0x000000ff00037207 */ /* 0x000fe40000000000 */
[----:B------:R-:W-:Y:S02]  /*0130*/  ISETP.GE.AND P0, PT, R5, 0x1, PT ;  /* 0x000000010500780c */ /* 0x000fe40003f06270 */
[----:B------:R-:W-:Y:S02]  /*0140*/  SHF.R.S32.HI R23, RZ, 0x1f, R3 ;  /* 0x0000001fff177819 */ /* 0x000fe40000011403 */
[C---:B------:R-:W-:Y:S02]  /*0150*/  IADD3 R32, P2, PT, R18.reuse, R3, RZ ;  /* 0x0000000312207210 */ /* 0x040fe40007f5e0ff */
[----:B-1----:R-:W-:Y:S02]  /*0160*/  IADD3 R2, P1, PT, R1, UR4, RZ ;  /* 0x0000000401027c10 */ /* 0x002fe4000ff3e0ff */
[----:B------:R-:W-:-:S02]  /*0170*/  LEA.HI.X.SX32 R23, R18, R23, 0x1, P2 ;  /* 0x0000001712177211 */ /* 0x000fc400010f0eff */
[----:B0-----:R-:W-:Y:S01]  /*0180*/  IADD3 R19, P2, PT, R32, UR8, RZ ;  /* 0x0000000820137c10 */ /* 0x001fe2000ff5e0ff */
[----:B---3--:R-:W-:-:S03]  /*0190*/  IMAD.X R16, RZ, RZ, UR5, P1 ;  /* 0x00000005ff107e24 */ /* 0x008fc600088e06ff */
[----:B------:R-:W-:Y:S01]  /*01a0*/  IADD3.X R22, PT, PT, R23, UR9, RZ, P2, !PT ;  /* 0x0000000917167c10 */ /* 0x000fe200097fe4ff */
[----:B------:R-:W-:Y:S08]  /*01b0*/  @!P0 BRA `(.L_x_0) ;  /* 0x0000000800988947 */ /* 0x000ff00003800000 */
[----:B------:R-:W-:Y:S01]  /*01c0*/  ISETP.GE.U32.AND P0, PT, R5, 0x4, PT ;  /* 0x000000040500780c */ /* 0x000fe20003f06070 */
[----:B------:R-:W0:Y:S01]  /*01d0*/  LDCU UR5, c[0x0][0x398] ;  /* 0x00007300ff0577ac */ /* 0x000e220008000800 */
[----:B------:R-:W-:Y:S02]  /*01e0*/  IMAD.MOV.U32 R33, RZ, RZ, RZ ;  /* 0x000000ffff217224 */ /* 0x000fe400078e00ff */
[----:B------:R-:W-:-:S09]  /*01f0*/  IMAD.MOV.U32 R3, RZ, RZ, RZ ;  /* 0x000000ffff037224 */ /* 0x000fd200078e00ff */
[----:B------:R-:W-:Y:S05]  /*0200*/  @!P0 BRA `(.L_x_1) ;  /* 0x0000000400c48947 */ /* 0x000fea0003800000 */
[----:B------:R-:W1:Y:S01]  /*0210*/  LDC R5, c[0x0][0x398] ;  /* 0x0000e600ff057b82 */ /* 0x000e620000000800 */
[----:B------:R-:W-:Y:S01]  /*0220*/  IMAD.MOV.U32 R33, RZ, RZ, RZ ;  /* 0x000000ffff217224 */ /* 0x000fe200078e00ff */
[----:B------:R-:W-:-:S06]  /*0230*/  UMOV UR4, URZ ;  /* 0x000000ff00047c82 */ /* 0x000fcc0008000000 */
.L_x_2:
[----:B------:R-:W-:-:S05]  /*0240*/  IADD3 R24, P0, PT, R19, UR4, RZ ;  /* 0x0000000413187c10 */ /* 0x000fca000ff1e0ff */
[----:B------:R-:W-:-:S05]  /*0250*/  IMAD.X R25, RZ, RZ, R22, P0 ;  /* 0x000000ffff197224 */ /* 0x000fca00000e0616 */
[----:B------:R-:W2:Y:S01]  /*0260*/  LDG.E.U8 R9, desc[UR36][R24.64] ;  /* 0x0000002418097981 */ /* 0x000ea2000c1e1100 */
[----:B0-----:R-:W-:Y:S01]  /*0270*/  UIADD3 UR8, UPT, UPT, UR5, -0x1, URZ ;  /* 0xffffffff05087890 */ /* 0x001fe2000fffe0ff */
[----:B------:R-:W-:-:S08]  /*0280*/  MOV R4, 0x340 ;  /* 0x0000034000047802 */ /* 0x000fd00000000f00 */
[----:B------:R-:W0:Y:S02]  /*0290*/  I2F.F64 R6, UR8 ;  /* 0x0000000800067d12 */ /* 0x000e240008201c00 */
[----:B0-----:R-:W-:Y:S02]  /*02a0*/  IMAD.MOV.U32 R3, RZ, RZ, R7 ;  /* 0x000000ffff037224 */ /* 0x001fe400078e0007 */
[----:B--2---:R-:W-:-:S05]  /*02b0*/  VIADD R0, R9, 0xffffffbf ;  /* 0xffffffbf09007836 */ /* 0x004fca0000000000 */
[----:B------:R-:W-:-:S04]  /*02c0*/  LOP3.LUT R0, R0, 0xff, RZ, 0xc0, !PT ;  /* 0x000000ff00007812 */ /* 0x000fc800078ec0ff */
[----:B------:R-:W-:-:S13]  /*02d0*/  ISETP.GT.U32.AND P0, PT, R0, 0x19, PT ;  /* 0x000000190000780c */ /* 0x000fda0003f04070 */
[----:B------:R-:W-:-:S05]  /*02e0*/  @!P0 VIADD R9, R9, 0x20 ;  /* 0x0000002009098836 */ /* 0x000fca0000000000 */
[----:B------:R0:W-:Y:S01]  /*02f0*/  @!P0 STG.E.U8 desc[UR36][R24.64], R9 ;  /* 0x0000000918008986 */ /* 0x0001e2000c101124 */
[----:B------:R-:W-:-:S04]  /*0300*/  LOP3.LUT R0, R9, 0xffff, RZ, 0xc0, !PT ;  /* 0x0000ffff09007812 */ /* 0x000fc800078ec0ff */
[----:B------:R-:W-:Y:S01]  /*0310*/  PRMT R34, R0, 0x8880, RZ ;  /* 0x0000888000227816 */ /* 0x000fe200000000ff */
[----:B------:R-:W-:-:S07]  /*0320*/  IMAD.MOV.U32 R0, RZ, RZ, R6 ;  /* 0x000000ffff007224 */ /* 0x000fce00078e0006 */
[----:B01----:R-:W-:Y:S05]  /*0330*/  CALL.REL.NOINC `($_Z9rabinKarpPciS_iii$__internal_accurate_pow) ;  /* 0x00000024003c7944 */ /* 0x003fea0003c00000 */
[----:B------:R-:W2:Y:S01]  /*0340*/  LDG.E.U8 R9, desc[UR36][R24.64+0x1] ;  /* 0x0000012418097981 */ /* 0x000ea2000c1e1100 */
[----:B------:R-:W-:Y:S01]  /*0350*/  ISETP.NE.AND P0, PT, RZ, UR8, PT ;  /* 0x00000008ff007c0c */ /* 0x000fe2000bf05270 */
[----:B------:R-:W-:-:S03]  /*0360*/  UIADD3 UR8, UPT, UPT, UR5, -0x2, URZ ;  /* 0xfffffffe05087890 */ /* 0x000fc6000fffe0ff */
[----:B------:R-:W-:Y:S02]  /*0370*/  FSEL R6, R0, RZ, P0 ;  /* 0x000000ff00067208 */ /* 0x000fe40000000000 */
[----:B------:R-:W-:-:S04]  /*0380*/  FSEL R7, R12, 1.875, P0 ;  /* 0x3ff000000c077808 */ /* 0x000fc80000000000 */
[----:B------:R-:W0:Y:S01]  /*0390*/  F2I.F64.TRUNC R6, R6 ;  /* 0x0000000600067311 */ /* 0x000e22000030d100 */
[----:B--2---:R-:W-:-:S05]  /*03a0*/  VIADD R0, R9, 0xffffffbf ;  /* 0xffffffbf09007836 */ /* 0x004fca0000000000 */
[----:B------:R-:W-:Y:S01]  /*03b0*/  LOP3.LUT R3, R0, 0xff, RZ, 0xc0, !PT ;  /* 0x000000ff00037812 */ /* 0x000fe200078ec0ff */
[----:B0-----:R-:W-:-:S03]  /*03c0*/  IMAD.HI R0, R6, 0x288df0cb, RZ ;  /* 0x288df0cb06007827 */ /* 0x001fc600078e02ff */
[----:B------:R-:W-:Y:S02]  /*03d0*/  ISETP.GT.U32.AND P1, PT, R3, 0x19, PT ;  /* 0x000000190300780c */ /* 0x000fe40003f24070 */
[----:B------:R-:W-:-:S04]  /*03e0*/  SHF.R.U32.HI R3, RZ, 0x1f, R0 ;  /* 0x0000001fff037819 */ /* 0x000fc80000011600 */
[----:B------:R-:W-:-:S05]  /*03f0*/  LEA.HI.SX32 R3, R0, R3, 0x1c ;  /* 0x0000000300037211 */ /* 0x000fca00078fe2ff */
[----:B------:R-:W-:Y:S02]  /*0400*/  IMAD R4, R3, -0x65, R6 ;  /* 0xffffff9b03047824 */ /* 0x000fe400078e0206 */
[----:B------:R-:W-:Y:S01]  /*0410*/  @!P1 VIADD R9, R9, 0x20 ;  /* 0x0000002009099836 */ /* 0x000fe20000000000 */
[----:B------:R-:W0:Y:S02]  /*0420*/  I2F.F64 R6, UR8 ;  /* 0x0000000800067d12 */ /* 0x000e240008201c00 */
[----:B------:R-:W-:Y:S02]  /*0430*/  ISETP.GE.AND P0, PT, R4, RZ, PT ;  /* 0x000000ff0400720c */ /* 0x000fe40003f06270 */
[----:B------:R1:W-:Y:S01]  /*0440*/  @!P1 STG.E.U8 desc[UR36][R24.64+0x1], R9 ;  /* 0x0000010918009986 */ /* 0x0003e2000c101124 */
[----:B------:R-:W-:-:S04]  /*0450*/  LOP3.LUT R0, R9, 0xffff, RZ, 0xc0, !PT ;  /* 0x0000ffff09007812 */ /* 0x000fc800078ec0ff */
[----:B------:R-:W-:-:S06]  /*0460*/  PRMT R8, R0, 0x8880, RZ ;  /* 0x0000888000087816 */ /* 0x000fcc00000000ff */
[----:B------:R-:W-:Y:S02]  /*0470*/  @!P0 VIADD R4, R4, 0x65 ;  /* 0x0000006504048836 */ /* 0x000fe40000000000 */
[----:B0-----:R-:W-:Y:S02]  /*0480*/  IMAD.MOV.U32 R0, RZ, RZ, R6 ;  /* 0x000000ffff007224 */ /* 0x001fe400078e0006 */
[----:B------:R-:W-:Y:S01]  /*0490*/  IMAD R34, R34, R4, R33 ;  /* 0x0000000422227224 */ /* 0x000fe200078e0221 */
[----:B------:R-:W-:Y:S01]  /*04a0*/  MOV R4, 0x4e0 ;  /* 0x000004e000047802 */ /* 0x000fe20000000f00 */
[----:B------:R-:W-:Y:S02]  /*04b0*/  IMAD.MOV.U32 R3, RZ, RZ, R7 ;  /* 0x000000ffff037224 */ /* 0x000fe400078e0007 */
[----:B-1----:R-:W-:-:S07]  /*04c0*/  IMAD.MOV.U32 R33, RZ, RZ, R8 ;  /* 0x000000ffff217224 */ /* 0x002fce00078e0008 */
[----:B------:R-:W-:Y:S05]  /*04d0*/  CALL.REL.NOINC `($_Z9rabinKarpPciS_iii$__internal_accurate_pow) ;  /* 0x0000002000d47944 */ /* 0x000fea0003c00000 */
        /* <DEDUP_REMOVED lines=52> */
[----:B------:R-:W-:Y:S01]  /*0820*/  ISETP.NE.AND P0, PT, RZ, UR5, PT ;  /* 0x00000005ff007c0c */ /* 0x000fe2000bf05270 */
[----:B------:R-:W-:-:S03]  /*0830*/  UIADD3 UR4, UPT, UPT, UR4, 0x4, URZ ;  /* 0x0000000404047890 */ /* 0x000fc6000fffe0ff */
[----:B------:R-:W-:Y:S02]  /*0840*/  FSEL R6, R0, RZ, P0 ;  /* 0x000000ff00067208 */ /* 0x000fe40000000000 */
[----:B------:R-:W-:-:S04]  /*0850*/  FSEL R7, R12, 1.875, P0 ;  /* 0x3ff000000c077808 */ /* 0x000fc80000000000 */
[----:B------:R-:W0:Y:S02]  /*0860*/  F2I.F64.TRUNC R6, R6 ;  /* 0x0000000600067311 */ /* 0x000e24000030d100 */
[----:B0-----:R-:W-:-:S05]  /*0870*/  IMAD.HI R0, R6, 0x288df0cb, RZ ;  /* 0x288df0cb06007827 */ /* 0x001fca00078e02ff */
[----:B------:R-:W-:-:S04]  /*0880*/  SHF.R.U32.HI R3, RZ, 0x1f, R0 ;  /* 0x0000001fff037819 */ /* 0x000fc80000011600 */
[----:B------:R-:W-:Y:S02]  /*0890*/  LEA.HI.SX32 R3, R0, R3, 0x1c ;  /* 0x0000000300037211 */ /* 0x000fe400078fe2ff */
[----:B------:R-:W-:-:S03]  /*08a0*/  LOP3.LUT R0, R5, 0x7ffffffc, RZ, 0xc0, !PT ;  /* 0x7ffffffc05007812 */ /* 0x000fc600078ec0ff */
[----:B------:R-:W-:Y:S01]  /*08b0*/  IMAD R3, R3, -0x65, R6 ;  /* 0xffffff9b03037824 */ /* 0x000fe200078e0206 */
[----:B------:R-:W-:-:S04]  /*08c0*/  ISETP.NE.AND P1, PT, R0, UR4, PT ;  /* 0x0000000400007c0c */ /* 0x000fc8000bf25270 */
[----:B------:R-:W-:-:S13]  /*08d0*/  ISETP.GE.AND P0, PT, R3, RZ, PT ;  /* 0x000000ff0300720c */ /* 0x000fda0003f06270 */
[----:B------:R-:W-:-:S04]  /*08e0*/  @!P0 VIADD R3, R3, 0x65 ;  /* 0x0000006503038836 */ /* 0x000fc80000000000 */
[----:B------:R-:W-:Y:S01]  /*08f0*/  IMAD R33, R34, R3, R33 ;  /* 0x0000000322217224 */ /* 0x000fe200078e0221 */
[----:B------:R-:W-:Y:S06]  /*0900*/  @P1 BRA `(.L_x_2) ;  /* 0xfffffff8004c1947 */ /* 0x000fec000383ffff */
[----:B------:R-:W-:-:S07]  /*0910*/  IMAD.MOV.U32 R3, RZ, RZ, R0 ;  /* 0x000000ffff037224 */ /* 0x000fce00078e0000 */
.L_x_1:
[----:B------:R-:W-:-:S13]  /*0920*/  LOP3.LUT P0, R5, R5, 0x3, RZ, 0xc0, !PT ;  /* 0x0000000305057812 */ /* 0x000fda000780c0ff */
[----:B------:R-:W-:Y:S05]  /*0930*/  @!P0 BRA `(.L_x_3) ;  /* 0x0000000000a88947 */ /* 0x000fea0003800000 */
[----:B------:R-:W1:Y:S01]  /*0940*/  LDCU.64 UR6, c[0x0][0x380] ;  /* 0x00007000ff0677ac */ /* 0x000e620008000a00 */
[----:B------:R-:W-:Y:S01]  /*0950*/  IMAD.MOV R5, RZ, RZ, -R5 ;  /* 0x000000ffff057224 */ /* 0x000fe200078e0a05 */
[----:B-1----:R-:W-:-:S04]  /*0960*/  IADD3 R34, P0, P1, R32, UR6, R3 ;  /* 0x0000000620227c10 */ /* 0x002fc8000f91e003 */
[----:B------:R-:W-:-:S09]  /*0970*/  IADD3.X R35, PT, PT, R23, UR7, RZ, P0, P1 ;  /* 0x0000000717237c10 */ /* 0x000fd200087e24ff */
.L_x_6:
[----:B------:R-:W2:Y:S01]  /*0980*/  LDG.E.U8 R4, desc[UR36][R34.64] ;  /* 0x0000002422047981 */ /* 0x000ea2000c1e1100 */
[----:B0-----:R-:W-:Y:S01]  /*0990*/  IMAD.U32 R23, RZ, RZ, UR5 ;  /* 0x00000005ff177e24 */ /* 0x001fe2000f8e00ff */
[----:B------:R-:W-:Y:S01]  /*09a0*/  UIADD3 UR5, UPT, UPT, UR5, -0x1, URZ ;  /* 0xffffffff05057890 */ /* 0x000fe2000fffe0ff */
[----:B------:R-:W-:Y:S01]  /*09b0*/  BSSY.RECONVERGENT B0, `(.L_x_4) ;  /* 0x000000c000007945 */ /* 0x000fe20003800200 */
[----:B------:R-:W-:-:S07]  /*09c0*/  PRMT R0, RZ, 0x7610, R0 ;  /* 0x00007610ff007816 */ /* 0x000fce0000000000 */
[----:B------:R-:W0:Y:S01]  /*09d0*/  I2F.F64 R6, UR5 ;  /* 0x0000000500067d12 */ /* 0x000e220008201c00 */
[----:B--2---:R-:W-:-:S13]  /*09e0*/  ISETP.NE.AND P0, PT, R4, RZ, PT ;  /* 0x000000ff0400720c */ /* 0x004fda0003f05270 */
[----:B0-----:R-:W-:Y:S05]  /*09f0*/  @!P0 BRA `(.L_x_5) ;  /* 0x00000000001c8947 */ /* 0x001fea0003800000 */
[----:B------:R-:W-:-:S05]  /*0a00*/  VIADD R0, R4, 0xffffffbf ;  /* 0xffffffbf04007836 */ /* 0x000fca0000000000 */
[----:B------:R-:W-:-:S04]  /*0a10*/  LOP3.LUT R0, R0, 0xff, RZ, 0xc0, !PT ;  /* 0x000000ff00007812 */ /* 0x000fc800078ec0ff */
[----:B------:R-:W-:Y:S02]  /*0a20*/  ISETP.GT.U32.AND P0, PT, R0, 0x19, PT ;  /* 0x000000190000780c */ /* 0x000fe40003f04070 */
[----:B------:R-:W-:-:S11]  /*0a30*/  PRMT R0, R4, 0x7610, R0 ;  /* 0x0000761004007816 */ /* 0x000fd60000000000 */
[----:B------:R-:W-:-:S05]  /*0a40*/  @!P0 VIADD R3, R4, 0x20 ;  /* 0x0000002004038836 */ /* 0x000fca0000000000 */
[----:B------:R0:W-:Y:S01]  /*0a50*/  @!P0 STG.E.U8 desc[UR36][R34.64], R3 ;  /* 0x0000000322008986 */ /* 0x0001e2000c101124 */
[----:B------:R-:W-:-:S07]  /*0a60*/  @!P0 PRMT R0, R3, 0x7610, R0 ;  /* 0x0000761003008816 */ /* 0x000fce0000000000 */
.L_x_5:
[----:B------:R-:W-:Y:S05]  /*0a70*/  BSYNC.RECONVERGENT B0 ;  /* 0x0000000000007941 */ /* 0x000fea0003800200 */
.L_x_4:
[----:B------:R-:W-:Y:S01]  /*0a80*/  LOP3.LUT R0, R0, 0xffff, RZ, 0xc0, !PT ;  /* 0x0000ffff00007812 */ /* 0x000fe200078ec0ff */
[----:B0-----:R-:W-:Y:S01]  /*0a90*/  IMAD.MOV.U32 R3, RZ, RZ, R7 ;  /* 0x000000ffff037224 */ /* 0x001fe200078e0007 */
[----:B------:R-:W-:Y:S02]  /*0aa0*/  MOV R4, 0xae0 ;  /* 0x00000ae000047802 */ /* 0x000fe40000000f00 */
[----:B------:R-:W-:Y:S01]  /*0ab0*/  PRMT R24, R0, 0x8880, RZ ;  /* 0x0000888000187816 */ /* 0x000fe200000000ff */
[----:B------:R-:W-:-:S07]  /*0ac0*/  IMAD.MOV.U32 R0, RZ, RZ, R6 ;  /* 0x000000ffff007224 */ /* 0x000fce00078e0006 */
[----:B------:R-:W-:Y:S05]  /*0ad0*/  CALL.REL.NOINC `($_Z9rabinKarpPciS_iii$__internal_accurate_pow) ;  /* 0x0000001c00547944 */ /* 0x000fea0003c00000 */
[----:B------:R-:W-:Y:S01]  /*0ae0*/  ISETP.NE.AND P0, PT, R23, 0x1, PT ;  /* 0x000000011700780c */ /* 0x000fe20003f05270 */
[----:B------:R-:W-:Y:S01]  /*0af0*/  VIADD R5, R5, 0x1 ;  /* 0x0000000105057836 */ /* 0x000fe20000000000 */
[----:B------:R-:W-:Y:S02]  /*0b00*/  IADD3 R34, P2, PT, R34, 0x1, RZ ;  /* 0x0000000122227810 */ /* 0x000fe40007f5e0ff */
[----:B------:R-:W-:Y:S02]  /*0b10*/  FSEL R6, R0, RZ, P0 ;  /* 0x000000ff00067208 */ /* 0x000fe40000000000 */
[----:B------:R-:W-:Y:S01]  /*0b20*/  FSEL R7, R12, 1.875, P0 ;  /* 0x3ff000000c077808 */ /* 0x000fe20000000000 */
[----:B------:R-:W-:Y:S01]  /*0b30*/  IMAD.X R35, RZ, RZ, R35, P2 ;  /* 0x000000ffff237224 */ /* 0x000fe200010e0623 */
[----:B------:R-:W-:Y:S02]  /*0b40*/  ISETP.NE.AND P1, PT, R5, RZ, PT ;  /* 0x000000ff0500720c */ /* 0x000fe40003f25270 */
[----:B------:R-:W0:Y:S02]  /*0b50*/  F2I.F64.TRUNC R6, R6 ;  /* 0x0000000600067311 */ /* 0x000e24000030d100 */
[----:B0-----:R-:W-:-:S05]  /*0b60*/  IMAD.HI R0, R6, 0x288df0cb, RZ ;  /* 0x288df0cb06007827 */ /* 0x001fca00078e02ff */
[----:B------:R-:W-:-:S04]  /*0b70*/  SHF.R.U32.HI R3, RZ, 0x1f, R0 ;  /* 0x0000001fff037819 */ /* 0x000fc80000011600 */
[----:B------:R-:W-:-:S05]  /*0b80*/  LEA.HI.SX32 R3, R0, R3, 0x1c ;  /* 0x0000000300037211 */ /* 0x000fca00078fe2ff */
[----:B------:R-:W-:-:S05]  /*0b90*/  IMAD R3, R3, -0x65, R6 ;  /* 0xffffff9b03037824 */ /* 0x000fca00078e0206 */
[----:B------:R-:W-:-:S13]  /*0ba0*/  ISETP.GE.AND P0, PT, R3, RZ, PT ;  /* 0x000000ff0300720c */ /* 0x000fda0003f06270 */
[----:B------:R-:W-:-:S04]  /*0bb0*/  @!P0 VIADD R3, R3, 0x65 ;  /* 0x0000006503038836 */ /* 0x000fc80000000000 */
[----:B------:R-:W-:Y:S01]  /*0bc0*/  IMAD R33, R24, R3, R33 ;  /* 0x0000000318217224 */ /* 0x000fe200078e0221 */
[----:B------:R-:W-:Y:S06]  /*0bd0*/  @P1 BRA `(.L_x_6) ;  /* 0xfffffffc00681947 */ /* 0x000fec000383ffff */
.L_x_3:
[----:B------:R-:W-:-:S05]  /*0be0*/  IMAD.HI R0, R33, 0x288df0cb, RZ ;  /* 0x288df0cb21007827 */ /* 0x000fca00078e02ff */
[----:B------:R-:W-:-:S04]  /*0bf0*/  SHF.R.U32.HI R3, RZ, 0x1f, R0 ;  /* 0x0000001fff037819 */ /* 0x000fc80000011600 */
[----:B------:R-:W-:-:S05]  /*0c00*/  LEA.HI.SX32 R0, R0, R3, 0x1c ;  /* 0x0000000300007211 */ /* 0x000fca00078fe2ff */
[----:B------:R-:W-:-:S07]  /*0c10*/  IMAD R33, R0, -0x65, R33 ;  /* 0xffffff9b00217824 */ /* 0x000fce00078e0221 */
.L_x_0:
[----:B------:R-:W-:Y:S01]  /*0c20*/  IMAD.MOV.U32 R23, RZ, RZ, R33 ;  /* 0x000000ffff177224 */ /* 0x000fe200078e0021 */
[----:B------:R-:W1:Y:S01]  /*0c30*/  LDCU UR4, c[0x0][0x39c] ;  /* 0x00007380ff0477ac */ /* 0x000e620008000800 */
[----:B------:R-:W-:Y:S03]  /*0c40*/  BSSY.RECONVERGENT B6, `(.L_x_7) ;  /* 0x000003d000067945 */ /* 0x000fe60003800200 */
[C---:B------:R-:W-:Y:S01]  /*0c50*/  ISETP.GE.AND P0, PT, R23.reuse, RZ, PT ;  /* 0x000000ff1700720c */ /* 0x040fe20003f06270 */
[----:B------:R-:W2:Y:S01]  /*0c60*/  LDCU UR40, c[0x0][0x398] ;  /* 0x00007300ff2877ac */ /* 0x000ea20008000800 */
[----:B------:R-:W3:Y:S11]  /*0c70*/  LDCU.64 UR38, c[0x0][0x390] ;  /* 0x00007200ff2677ac */ /* 0x000ef60008000a00 */
[----:B------:R-:W-:-:S05]  /*0c80*/  @!P0 VIADD R23, R23, 0x65 ;  /* 0x0000006517178836 */ /* 0x000fca0000000000 */
[----:B-1----:R-:W-:-:S13]  /*0c90*/  ISETP.NE.AND P0, PT, R23, UR4, PT ;  /* 0x0000000417007c0c */ /* 0x002fda000bf05270 */
[----:B--23--:R-:W-:Y:S05]  /*0ca0*/  @P0 BRA `(.L_x_8) ;  /* 0x0000000000d80947 */ /* 0x00cfea0003800000 */
[----:B------:R-:W1:Y:S02]  /*0cb0*/  LDCU UR4, c[0x0][0x398] ;  /* 0x00007300ff0477ac */ /* 0x000e640008000800 */
[----:B-1----:R-:W-:-:S05]  /*0cc0*/  IMAD.U32 R3, RZ, RZ, UR4 ;  /* 0x00000004ff037e24 */ /* 0x002fca000f8e00ff */
[----:B------:R-:W-:-:S13]  /*0cd0*/  ISETP.NE.AND P0, PT, R3, RZ, PT ;  /* 0x000000ff0300720c */ /* 0x000fda0003f05270 */
[----:B------:R-:W-:Y:S05]  /*0ce0*/  @!P0 BRA `(.L_x_9) ;  /* 0x0000000000688947 */ /* 0x000fea0003800000 */
[----:B------:R-:W-:-:S07]  /*0cf0*/  IMAD.MOV.U32 R0, RZ, RZ, RZ ;  /* 0x000000ffff007224 */ /* 0x000fce00078e00ff */
.L_x_12:
[----:B-1----:R-:W-:-:S05]  /*0d00*/  IADD3 R6, P0, PT, R0, R19, RZ ;  /* 0x0000001300067210 */ /* 0x002fca0007f1e0ff */
[----:B------:R-:W-:-:S05]  /*0d10*/  IMAD.X R7, RZ, RZ, R22, P0 ;  /* 0x000000ffff077224 */ /* 0x000fca00000e0616 */
[----:B------:R-:W2:Y:S01]  /*0d20*/  LDG.E.U8 R8, desc[UR36][R6.64] ;  /* 0x0000002406087981 */ /* 0x000ea2000c1e1100 */
[----:B------:R-:W-:Y:S01]  /*0d30*/  IADD3 R4, P1, PT, R0, UR38, RZ ;  /* 0x0000002600047c10 */ /* 0x000fe2000ff3e0ff */
[----:B------:R-:W-:Y:S01]  /*0d40*/  BSSY.RECONVERGENT B0, `(.L_x_10) ;  /* 0x000000c000007945 */ /* 0x000fe20003800200 */
[----:B------:R-:W-:-:S03]  /*0d50*/  PRMT R3, RZ, 0x7610, R3 ;  /* 0x00007610ff037816 */ /* 0x000fc60000000003 */
[----:B------:R-:W-:Y:S01]  /*0d60*/  IMAD.X R5, RZ, RZ, UR39, P1 ;  /* 0x00000027ff057e24 */ /* 0x000fe200088e06ff */
[----:B--2---:R-:W-:-:S13]  /*0d70*/  ISETP.NE.AND P0, PT, R8, RZ, PT ;  /* 0x000000ff0800720c */ /* 0x004fda0003f05270 */
[----:B------:R-:W-:Y:S05]  /*0d80*/  @!P0 BRA `(.L_x_11) ;  /* 0x00000000001c8947 */ /* 0x000fea0003800000 */
[----:B------:R-:W-:-:S05]  /*0d90*/  VIADD R3, R8, 0xffffffbf ;  /* 0xffffffbf08037836 */ /* 0x000fca0000000000 */
[----:B------:R-:W-:-:S04]  /*0da0*/  LOP3.LUT R3, R3, 0xff, RZ, 0xc0, !PT ;  /* 0x000000ff03037812 */ /* 0x000fc800078ec0ff */
[----:B------:R-:W-:Y:S02]  /*0db0*/  ISETP.GT.U32.AND P0, PT, R3, 0x19, PT ;  /* 0x000000190300780c */ /* 0x000fe40003f04070 */
[----:B------:R-:W-:-:S11]  /*0dc0*/  PRMT R3, R8, 0x7610, R3 ;  /* 0x0000761008037816 */ /* 0x000fd60000000003 */
[----:B------:R-:W-:-:S05]  /*0dd0*/  @!P0 VIADD R9, R8, 0x20 ;  /* 0x0000002008098836 */ /* 0x000fca0000000000 */
[----:B------:R1:W-:Y:S01]  /*0de0*/  @!P0 STG.E.U8 desc[UR36][R6.64], R9 ;  /* 0x0000000906008986 */ /* 0x0003e2000c101124 */
[----:B------:R-:W-:-:S07]  /*0df0*/  @!P0 PRMT R3, R9, 0x7610, R3 ;  /* 0x0000761009038816 */ /* 0x000fce0000000003 */
.L_x_11:
[----:B0-----:R-:W-:Y:S05]  /*0e00*/  BSYNC.RECONVERGENT B0 ;  /* 0x0000000000007941 */ /* 0x001fea0003800200 */
.L_x_10:
[----:B------:R-:W2:Y:S01]  /*0e10*/  LDG.E.U8 R4, desc[UR36][R4.64] ;  /* 0x0000002404047981 */ /* 0x000ea2000c1e1100 */
[----:B------:R-:W-:-:S04]  /*0e20*/  LOP3.LUT R3, R3, 0xff, RZ, 0xc0, !PT ;  /* 0x000000ff03037812 */ /* 0x000fc800078ec0ff */
[----:B--2---:R-:W-:-:S13]  /*0e30*/  ISETP.NE.AND P0, PT, R3, R4, PT ;  /* 0x000000040300720c */ /* 0x004fda0003f05270 */
[----:B------:R-:W-:Y:S05]  /*0e40*/  @P0 BRA `(.L_x_8) ;  /* 0x0000000000700947 */ /* 0x000fea0003800000 */
[----:B------:R-:W-:Y:S02]  /*0e50*/  VIADD R0, R0, 0x1 ;  /* 0x0000000100007836 */ /* 0x000fe40000000000 */
[----:B------:R-:W-:-:S05]  /*0e60*/  IMAD.U32 R3, RZ, RZ, UR40 ;  /* 0x00000028ff037e24 */ /* 0x000fca000f8e00ff */
[----:B------:R-:W-:-:S13]  /*0e70*/  ISETP.NE.AND P0, PT, R0, R3, PT ;  /* 0x000000030000720c */ /* 0x000fda0003f05270 */
[----:B------:R-:W-:Y:S05]  /*0e80*/  @P0 BRA `(.L_x_12) ;  /* 0xfffffffc009c0947 */ /* 0x000fea000383ffff */
.L_x_9:
[----:B------:R-:W-:-:S13]  /*0e90*/  ISETP.NE.AND P0, PT, R17, RZ, PT ;  /* 0x000000ff1100720c */ /* 0x000fda0003f05270 */
[----:B------:R-:W-:Y:S05]  /*0ea0*/  @P0 BRA `(.L_x_13) ;  /* 0x00000000002c0947 */ /* 0x000fea0003800000 */
[----:B------:R-:W-:Y:S01]  /*0eb0*/  MOV R0, 0x0 ;  /* 0x0000000000007802 */ /* 0x000fe20000000f00 */
[----:B------:R2:W-:Y:S01]  /*0ec0*/  STL [R1], RZ ;  /* 0x000000ff01007387 */ /* 0x0005e20000100800 */
[----:B0-----:R-:W0:Y:S01]  /*0ed0*/  LDCU.64 UR4, c[0x4][0x8] ;  /* 0x01000100ff0477ac */ /* 0x001e220008000a00 */
[----:B-1----:R-:W-:Y:S01]  /*0ee0*/  IMAD.MOV.U32 R6, RZ, RZ, R2 ;  /* 0x000000ffff067224 */ /* 0x002fe200078e0002 */
[----:B------:R2:W1:Y:S01]  /*0ef0*/  LDC.64 R8, c[0x4][R0] ;  /* 0x0100000000087b82 */ /* 0x0004620000000a00 */
[----:B------:R-:W-:Y:S02]  /*0f00*/  IMAD.MOV.U32 R7, RZ, RZ, R16 ;  /* 0x000000ffff077224 */ /* 0x000fe400078e0010 */
[----:B0-----:R-:W-:Y:S02]  /*0f10*/  IMAD.U32 R4, RZ, RZ, UR4 ;  /* 0x00000004ff047e24 */ /* 0x001fe4000f8e00ff */
[----:B--2---:R-:W-:-:S07]  /*0f20*/  IMAD.U32 R5, RZ, RZ, UR5 ;  /* 0x00000005ff057e24 */ /* 0x004fce000f8e00ff */
[----:B------:R-:W-:-:S07]  /*0f30*/  LEPC R20, `(.L_x_14) ;  /* 0x000000001014794e */ /* 0x000fce0000000000 */
[----:B-1----:R-:W-:Y:S05]  /*0f40*/  CALL.ABS.NOINC R8 ;  /* 0x0000000008007343 */ /* 0x002fea0003c00000 */
.L_x_14:
[----:B------:R-:W-:Y:S05]  /*0f50*/  BRA `(.L_x_8) ;  /* 0x00000000002c7947 */ /* 0x000fea0003800000 */
.L_x_13:
[----:B------:R-:W-:Y:S01]  /*0f60*/  IADD3 R0, PT, PT, R18, 0x1, -R3 ;  /* 0x0000000112007810 */ /* 0x000fe20007ffe803 */
[----:B0-----:R-:W0:Y:S01]  /*0f70*/  LDCU.64 UR4, c[0x4][0x8] ;  /* 0x01000100ff0477ac */ /* 0x001e220008000a00 */
[----:B------:R-:W-:Y:S01]  /*0f80*/  MOV R3, 0x0 ;  /* 0x0000000000037802 */ /* 0x000fe20000000f00 */
[----:B-1----:R-:W-:Y:S02]  /*0f90*/  IMAD.MOV.U32 R6, RZ, RZ, R2 ;  /* 0x000000ffff067224 */ /* 0x002fe400078e0002 */
[----:B------:R1:W-:Y:S01]  /*0fa0*/  STL [R1], R0 ;  /* 0x0000000001007387 */ /* 0x0003e20000100800 */
[----:B------:R1:W2:Y:S01]  /*0fb0*/  LDC.64 R8, c[0x4][R3] ;  /* 0x0100000003087b82 */ /* 0x0002a20000000a00 */
[----:B------:R-:W-:Y:S02]  /*0fc0*/  IMAD.MOV.U32 R7, RZ, RZ, R16 ;  /* 0x000000ffff077224 */ /* 0x000fe400078e0010 */
[----:B0-----:R-:W-:Y:S02]  /*0fd0*/  IMAD.U32 R4, RZ, RZ, UR4 ;  /* 0x00000004ff047e24 */ /* 0x001fe4000f8e00ff */
[----:B-1----:R-:W-:-:S07]  /*0fe0*/  IMAD.U32 R5, RZ, RZ, UR5 ;  /* 0x00000005ff057e24 */ /* 0x002fce000f8e00ff */
[----:B------:R-:W-:-:S07]  /*0ff0*/  LEPC R20, `(.L_x_8) ;  /* 0x000000001014794e */ /* 0x000fce0000000000 */
[----:B--2---:R-:W-:Y:S05]  /*1000*/  CALL.ABS.NOINC R8 ;  /* 0x0000000008007343 */ /* 0x004fea0003c00000 */
.L_x_8:
[----:B0-----:R-:W-:Y:S05]  /*1010*/  BSYNC.RECONVERGENT B6 ;  /* 0x0000000000067941 */ /* 0x001fea0003800200 */
.L_x_7:
[----:B------:R-:W0:Y:S01]  /*1020*/  LDC R0, c[0x0][0x398] ;  /* 0x0000e600ff007b82 */ /* 0x000e220000000800 */
[----:B------:R-:W2:Y:S01]  /*1030*/  LDCU UR4, c[0x0][0x3a0] ;  /* 0x00007400ff0477ac */ /* 0x000ea20008000800 */
[----:B------:R-:W-:Y:S01]  /*1040*/  ISETP.GT.AND P0, PT, R17, RZ, PT ;  /* 0x000000ff1100720c */ /* 0x000fe20003f04270 */
[----:B0-----:R-:W-:-:S05]  /*1050*/  IMAD.MOV R24, RZ, RZ, -R0 ;  /* 0x000000ffff187224 */ /* 0x001fca00078e0a00 */
[----:B------:R-:W-:-:S05]  /*1060*/  SEL R24, R24, 0xffffffff, !P0 ;  /* 0xffffffff18187807 */ /* 0x000fca0004000000 */
[----:B--2---:R-:W-:-:S05]  /*1070*/  VIADD R24, R24, UR4 ;  /* 0x0000000418187c36 */ /* 0x004fca0008000000 */
[----:B------:R-:W-:-:S13]  /*1080*/  ISETP.GE.AND P0, PT, R24, 0x1, PT ;  /* 0x000000011800780c */ /* 0x000fda0003f06270 */
[----:B------:R-:W-:Y:S05]  /*1090*/  @!P0 EXIT ;  /* 0x000000000000894d */ /* 0x000fea0003800000 */
[----:B------:R-:W-:-:S04]  /*10a0*/  IADD3 R32, P0, PT, R0, -0x1, RZ ;  /* 0xffffffff00207810 */ /* 0x000fc80007f1e0ff */
[----:B------:R-:W-:-:S04]  /*10b0*/  LEA.HI.X.SX32 R33, R0, 0xffffffff, 0x1, P0 ;  /* 0xffffffff00217811 */ /* 0x000fc800000f0eff */
[----:B------:R-:W0:Y:S02]  /*10c0*/  I2F.F64.U64 R4, R32 ;  /* 0x0000002000047312 */ /* 0x000e240000301800 */
[----:B0-----:R-:W-:Y:S01]  /*10d0*/  IMAD.MOV.U32 R0, RZ, RZ, R4 ;  /* 0x000000ffff007224 */ /* 0x001fe200078e0004 */
[----:B------:R-:W-:Y:S01]  /*10e0*/  MOV R4, 0x1110 ;  /* 0x0000111000047802 */ /* 0x000fe20000000f00 */
[----:B------:R-:W-:-:S07]  /*10f0*/  IMAD.MOV.U32 R3, RZ, RZ, R5 ;  /* 0x000000ffff037224 */ /* 0x000fce00078e0005 */
[----:B-1----:R-:W-:Y:S05]  /*1100*/  CALL.REL.NOINC `($_Z9rabinKarpPciS_iii$__internal_accurate_pow) ;  /* 0x0000001400c87944 */ /* 0x002fea0003c00000 */
[----:B------:R-:W-:Y:S01]  /*1110*/  ISETP.NE.U32.AND P0, PT, R32, RZ, PT ;  /* 0x000000ff2000720c */ /* 0x000fe20003f05070 */
[----:B------:R-:W0:Y:S03]  /*1120*/  LDC R29, c[0x0][0x398] ;  /* 0x0000e600ff1d7b82 */ /* 0x000e260000000800 */
[----:B------:R-:W-:-:S04]  /*1130*/  ISETP.NE.AND.EX P0, PT, R33, RZ, PT, P0 ;  /* 0x000000ff2100720c */ /* 0x000fc80003f05300 */
[----:B------:R-:W-:Y:S02]  /*1140*/  FSEL R4, R0, RZ, P0 ;  /* 0x000000ff00047208 */ /* 0x000fe40000000000 */
[----:B------:R-:W-:-:S04]  /*1150*/  FSEL R5, R12, 1.875, P0 ;  /* 0x3ff000000c057808 */ /* 0x000fc80000000000 */
[----:B------:R-:W1:Y:S01]  /*1160*/  F2I.F64.TRUNC R4, R4 ;  /* 0x0000000400047311 */ /* 0x000e62000030d100 */
[C---:B0-----:R-:W-:Y:S02]  /*1170*/  ISETP.NE.AND P1, PT, R29.reuse, RZ, PT ;  /* 0x000000ff1d00720c */ /* 0x041fe40003f25270 */
[----:B------:R-:W-:Y:S01]  /*1180*/  IADD3 R25, PT, PT, R18, 0x1, -R29 ;  /* 0x0000000112197810 */ /* 0x000fe20007ffe81d */
[----:B------:R-:W-:Y:S02]  /*1190*/  VIADD R29, R29, 0xffffffff ;  /* 0xffffffff1d1d7836 */ /* 0x000fe40000000000 */
[----:B-1----:R-:W-:-:S05]  /*11a0*/  IMAD.HI R0, R4, 0x288df0cb, RZ ;  /* 0x288df0cb04007827 */ /* 0x002fca00078e02ff */
[----:B------:R-:W-:-:S04]  /*11b0*/  SHF.R.U32.HI R3, RZ, 0x1f, R0 ;  /* 0x0000001fff037819 */ /* 0x000fc80000011600 */
[----:B------:R-:W-:-:S05]  /*11c0*/  LEA.HI.SX32 R3, R0, R3, 0x1c ;  /* 0x0000000300037211 */ /* 0x000fca00078fe2ff */
[----:B------:R-:W-:-:S05]  /*11d0*/  IMAD R30, R3, -0x65, R4 ;  /* 0xffffff9b031e7824 */ /* 0x000fca00078e0204 */
[----:B------:R-:W-:-:S13]  /*11e0*/  ISETP.GE.AND P0, PT, R30, RZ, PT ;  /* 0x000000ff1e00720c */ /* 0x000fda0003f06270 */
[----:B------:R-:W-:Y:S01]  /*11f0*/  @!P0 VIADD R30, R30, 0x65 ;  /* 0x000000651e1e8836 */ /* 0x000fe20000000000 */
[----:B------:R-:W-:Y:S06]  /*1200*/  @!P1 BRA `(.L_x_15) ;  /* 0x0000000400c49947 */ /* 0x000fec0003800000 */
[----:B------:R-:W-:-:S07]  /*1210*/  IMAD.MOV.U32 R18, RZ, RZ, 0x1 ;  /* 0x00000001ff127424 */ /* 0x000fce00078e00ff */
.L_x_24:
[C---:B------:R-:W-:Y:S01]  /*1220*/  IADD3 R4, P0, PT, R18.reuse, R19, RZ ;  /* 0x0000001312047210 */ /* 0x040fe20007f1e0ff */
[----:B------:R-:W0:Y:S03]  /*1230*/  LDCU UR4, c[0x0][0x39c] ;  /* 0x00007380ff0477ac */ /* 0x000e260008000800 */
[----:B------:R-:W-:-:S05]  /*1240*/  LEA.HI.X.SX32 R5, R18, R22, 0x1, P0 ;  /* 0x0000001612057211 */ /* 0x000fca00000f0eff */
[----:B------:R-:W2:Y:S01]  /*1250*/  LDG.E.U8 R0, desc[UR36][R4.64+-0x1] ;  /* 0xffffff2404007981 */ /* 0x000ea2000c1e1100 */
[----:B------:R-:W-:-:S04]  /*1260*/  IADD3 R6, P0, PT, R29, R4, RZ ;  /* 0x000000041d067210 */ /* 0x000fc80007f1e0ff */
[----:B------:R-:W-:-:S05]  /*1270*/  LEA.HI.X.SX32 R7, R29, R5, 0x1, P0 ;  /* 0x000000051d077211 */ /* 0x000fca00000f0eff */
[----:B------:R-:W3:Y:S01]  /*1280*/  LDG.E.U8 R6, desc[UR36][R6.64] ;  /* 0x0000002406067981 */ /* 0x000ee2000c1e1100 */
[----:B------:R-:W-:Y:S01]  /*1290*/  BSSY.RECONVERGENT B6, `(.L_x_16) ;  /* 0x0000064000067945 */ /* 0x000fe20003800200 */
[----:B--2---:R-:W-:-:S05]  /*12a0*/  VIADD R3, R0, 0xffffffbf ;  /* 0xffffffbf00037836 */ /* 0x004fca0000000000 */
[----:B------:R-:W-:-:S04]  /*12b0*/  LOP3.LUT R3, R3, 0xff, RZ, 0xc0, !PT ;  /* 0x000000ff03037812 */ /* 0x000fc800078ec0ff */
[----:B------:R-:W-:Y:S01]  /*12c0*/  ISETP.GE.U32.AND P0, PT, R3, 0x1a, PT ;  /* 0x0000001a0300780c */ /* 0x000fe20003f06070 */
[----:B------:R-:W-:-:S12]  /*12d0*/  IMAD.MOV R3, RZ, RZ, -R30 ;  /* 0x000000ffff037224 */ /* 0x000fd800078e0a1e */
[----:B------:R-:W-:-:S05]  /*12e0*/  @!P0 VIADD R0, R0, 0x20 ;  /* 0x0000002000008836 */ /* 0x000fca0000000000 */
[----:B------:R-:W-:-:S05]  /*12f0*/  PRMT R0, R0, 0x8880, RZ ;  /* 0x0000888000007816 */ /* 0x000fca00000000ff */
[----:B------:R-:W-:-:S04]  /*1300*/  IMAD R0, R0, R3, R23 ;  /* 0x0000000300007224 */ /* 0x000fc800078e0217 */
[----:B------:R-:W-:-:S05]  /*1310*/  IMAD.HI R3, R0, 0x288df0cb, RZ ;  /* 0x288df0cb00037827 */ /* 0x000fca00078e02ff */
[----:B------:R-:W-:-:S04]  /*1320*/  SHF.R.U32.HI R4, RZ, 0x1f, R3 ;  /* 0x0000001fff047819 */ /* 0x000fc80000011603 */
[----:B------:R-:W-:Y:S01]  /*1330*/  LEA.HI.SX32 R3, R3, R4, 0x1c ;  /* 0x0000000403037211 */ /* 0x000fe200078fe2ff */
[----:B---3--:R-:W-:-:S04]  /*1340*/  VIADD R4, R6, 0xffffffbf ;  /* 0xffffffbf06047836 */ /* 0x008fc80000000000 */
[----:B------:R-:W-:Y:S01]  /*1350*/  IMAD R3, R3, -0x65, R0 ;  /* 0xffffff9b03037824 */ /* 0x000fe200078e0200 */
[----:B------:R-:W-:-:S04]  /*1360*/  LOP3.LUT R4, R4, 0xff, RZ, 0xc0, !PT ;  /* 0x000000ff04047812 */ /* 0x000fc800078ec0ff */
[C---:B------:R-:W-:Y:S01]  /*1370*/  ISETP.GE.AND P0, PT, R3.reuse, RZ, PT ;  /* 0x000000ff0300720c */ /* 0x040fe20003f06270 */
[----:B------:R-:W-:Y:S01]  /*1380*/  IMAD.SHL.U32 R3, R3, 0x100, RZ ;  /* 0x0000010003037824 */ /* 0x000fe200078e00ff */
[----:B------:R-:W-:-:S11]  /*1390*/  ISETP.GE.U32.AND P1, PT, R4, 0x1a, PT ;  /* 0x0000001a0400780c */ /* 0x000fd60003f26070 */
[----:B------:R-:W-:Y:S02]  /*13a0*/  @!P0 VIADD R3, R3, 0x6500 ;  /* 0x0000650003038836 */ /* 0x000fe40000000000 */
[----:B------:R-:W-:Y:S02]  /*13b0*/  @!P1 VIADD R6, R6, 0x20 ;  /* 0x0000002006069836 */ /* 0x000fe40000000000 */
[----:B------:R-:W-:-:S05]  /*13c0*/  IMAD.HI R0, R3, 0x288df0cb, RZ ;  /* 0x288df0cb03007827 */ /* 0x000fca00078e02ff */
[----:B------:R-:W-:-:S04]  /*13d0*/  SHF.R.U32.HI R5, RZ, 0x1f, R0 ;  /* 0x0000001fff057819 */ /* 0x000fc80000011600 */
[----:B------:R-:W-:-:S05]  /*13e0*/  LEA.HI.SX32 R0, R0, R5, 0x1c ;  /* 0x0000000500007211 */ /* 0x000fca00078fe2ff */
[----:B------:R-:W-:Y:S01]  /*13f0*/  IMAD R0, R0, -0x65, R3 ;  /* 0xffffff9b00007824 */ /* 0x000fe200078e0203 */
[----:B------:R-:W-:-:S04]  /*1400*/  PRMT R3, R6, 0x8880, RZ ;  /* 0x0000888006037816 */ /* 0x000fc800000000ff */
[----:B------:R-:W-:-:S13]  /*1410*/  ISETP.GE.AND P0, PT, R0, RZ, PT ;  /* 0x000000ff0000720c */ /* 0x000fda0003f06270 */
[----:B------:R-:W-:-:S04]  /*1420*/  @!P0 VIADD R0, R0, 0x65 ;  /* 0x0000006500008836 */ /* 0x000fc80000000000 */
[----:B------:R-:W-:-:S05]  /*1430*/  IMAD.IADD R3, R0, 0x1, R3 ;  /* 0x0000000100037824 */ /* 0x000fca00078e0203 */
[----:B------:R-:W-:-:S05]  /*1440*/  PRMT R0, R3, 0x9910, RZ ;  /* 0x0000991003007816 */ /* 0x000fca00000000ff */
[----:B------:R-:W-:-:S05]  /*1450*/  IMAD R5, R0, 0x1447, RZ ;  /* 0x0000144700057824 */ /* 0x000fca00078e02ff */
[----:B------:R-:W-:-:S04]  /*1460*/  SHF.R.S32.HI R0, RZ, 0x10, R5 ;  /* 0x00000010ff007819 */ /* 0x000fc80000011405 */
[----:B------:R-:W-:-:S04]  /*1470*/  LOP3.LUT R0, R0, 0xffff, RZ, 0xc0, !PT ;  /* 0x0000ffff00007812 */ /* 0x000fc800078ec0ff */
[----:B------:R-:W-:-:S04]  /*1480*/  SHF.R.U32.HI R0, RZ, 0xf, R0 ;  /* 0x0000000fff007819 */ /* 0x000fc80000011600 */
[----:B------:R-:W-:-:S04]  /*1490*/  LEA.HI.SX32 R0, R5, R0, 0xd ;  /* 0x0000000005007211 */ /* 0x000fc800078f6aff */
[----:B------:R-:W-:-:S05]  /*14a0*/  PRMT R0, R0, 0x9910, RZ ;  /* 0x0000991000007816 */ /* 0x000fca00000000ff */
[----:B------:R-:W-:-:S04]  /*14b0*/  IMAD R0, R0, 0x65, RZ ;  /* 0x0000006500007824 */ /* 0x000fc800078e02ff */
[----:B------:R-:W-:-:S05]  /*14c0*/  IMAD.MOV R0, RZ, RZ, -R0 ;  /* 0x000000ffff007224 */ /* 0x000fca00078e0a00 */
[----:B------:R-:W-:-:S05]  /*14d0*/  PRMT R0, R0, 0x7710, RZ ;  /* 0x0000771000007816 */ /* 0x000fca00000000ff */
[----:B------:R-:W-:-:S05]  /*14e0*/  IMAD.IADD R3, R3, 0x1, R0 ;  /* 0x0000000103037824 */ /* 0x000fca00078e0200 */
[C---:B------:R-:W-:Y:S01]  /*14f0*/  PRMT R0, R3.reuse, 0x9910, RZ ;  /* 0x0000991003007816 */ /* 0x040fe200000000ff */
[----:B------:R-:W-:-:S03]  /*1500*/  VIADD R3, R3, 0x65 ;  /* 0x0000006503037836 */ /* 0x000fc60000000000 */
[----:B------:R-:W-:Y:S02]  /*1510*/  ISETP.GE.AND P0, PT, R0, RZ, PT ;  /* 0x000000ff0000720c */ /* 0x000fe40003f06270 */
[----:B------:R-:W-:-:S11]  /*1520*/  LOP3.LUT R23, R3, 0xffff, RZ, 0xc0, !PT ;  /* 0x0000ffff03177812 */ /* 0x000fd600078ec0ff */
[----:B------:R-:W-:-:S05]  /*1530*/  @P0 VIADD R23, R23, 0xffffff9b ;  /* 0xffffff9b17170836 */ /* 0x000fca0000000000 */
[----:B0-----:R-:W-:-:S13]  /*1540*/  ISETP.NE.AND P0, PT, R23, UR4, PT ;  /* 0x0000000417007c0c */ /* 0x001fda000bf05270 */
[----:B------:R-:W-:Y:S05]  /*1550*/  @P0 BRA `(.L_x_17) ;  /* 0x0000000000dc0947 */ /* 0x000fea0003800000 */
[----:B------:R-:W-:Y:S01]  /*1560*/  BSSY.RELIABLE B0, `(.L_x_18) ;  /* 0x000001e000007945 */ /* 0x000fe20003800100 */
[----:B------:R-:W-:-:S07]  /*1570*/  IMAD.MOV.U32 R3, RZ, RZ, RZ ;  /* 0x000000ffff037224 */ /* 0x000fce00078e00ff */
.L_x_21:
[----:B------:R-:W-:-:S05]  /*1580*/  IMAD.IADD R4, R3, 0x1, R18 ;  /* 0x0000000103047824 */ /* 0x000fca00078e0212 */
[----:B------:R-:W-:-:S05]  /*1590*/  IADD3 R4, P0, PT, R4, R19, RZ ;  /* 0x0000001304047210 */ /* 0x000fca0007f1e0ff */
[----:B------:R-:W-:-:S05]  /*15a0*/  IMAD.X R5, RZ, RZ, R22, P0 ;  /* 0x000000ffff057224 */ /* 0x000fca00000e0616 */
[----:B------:R-:W2:Y:S01]  /*15b0*/  LDG.E.U8 R6, desc[UR36][R4.64] ;  /* 0x0000002404067981 */ /* 0x000ea2000c1e1100 */
[----:B------:R-:W-:Y:S01]  /*15c0*/  BSSY.RECONVERGENT B1, `(.L_x_19) ;  /* 0x000000b000017945 */ /* 0x000fe20003800200 */
[----:B------:R-:W-:Y:S02]  /*15d0*/  PRMT R0, RZ, 0x7610, R0 ;  /* 0x00007610ff007816 */ /* 0x000fe40000000000 */
        /* <DEDUP_REMOVED lines=9> */
.L_x_20:
[----:B------:R-:W-:Y:S05]  /*1670*/  BSYNC.RECONVERGENT B1 ;  /* 0x0000000000017941 */ /* 0x000fea0003800200 */
.L_x_19:
[----:B------:R-:W0:Y:S02]  /*1680*/  LDCU.64 UR4, c[0x0][0x390] ;  /* 0x00007200ff0477ac */ /* 0x000e240008000a00 */
[----:B0-----:R-:W-:-:S05]  /*1690*/  IADD3 R4, P0, PT, R3, UR4, RZ ;  /* 0x0000000403047c10 */ /* 0x001fca000ff1e0ff */
[----:B------:R-:W-:-:S05]  /*16a0*/  IMAD.X R5, RZ, RZ, UR5, P0 ;  /* 0x00000005ff057e24 */ /* 0x000fca00080e06ff */
[----:B------:R-:W2:Y:S01]  /*16b0*/  LDG.E.U8 R4, desc[UR36][R4.64] ;  /* 0x0000002404047981 */ /* 0x000ea2000c1e1100 */
[----:B------:R-:W-:-:S04]  /*16c0*/  LOP3.LUT R7, R0, 0xff, RZ, 0xc0, !PT ;  /* 0x000000ff00077812 */ /* 0x000fc800078ec0ff */
[----:B--2---:R-:W-:-:S13]  /*16d0*/  ISETP.NE.AND P0, PT, R7, R4, PT ;  /* 0x000000040700720c */ /* 0x004fda0003f05270 */
[----:B------:R-:W-:Y:S05]  /*16e0*/  @P0 BREAK.RELIABLE B0 ;  /* 0x0000000000000942 */ /* 0x000fea0003800100 */
[----:B------:R-:W-:Y:S05]  /*16f0*/  @P0 BRA `(.L_x_17) ;  /* 0x0000000000740947 */ /* 0x000fea0003800000 */
[----:B------:R-:W0:Y:S01]  /*1700*/  LDCU UR4, c[0x0][0x398] ;  /* 0x00007300ff0477ac */ /* 0x000e220008000800 */
[----:B------:R-:W-:-:S05]  /*1710*/  VIADD R3, R3, 0x1 ;  /* 0x0000000103037836 */ /* 0x000fca0000000000 */
[----:B0-----:R-:W-:-:S13]  /*1720*/  ISETP.NE.AND P0, PT, R3, UR4, PT ;  /* 0x0000000403007c0c */ /* 0x001fda000bf05270 */
[----:B------:R-:W-:Y:S05]  /*1730*/  @P0 BRA `(.L_x_21) ;  /* 0xfffffffc00900947 */ /* 0x000fea000383ffff */
[----:B------:R-:W-:Y:S05]  /*1740*/  BSYNC.RELIABLE B0 ;  /* 0x0000000000007941 */ /* 0x000fea0003800100 */
.L_x_18:
[----:B------:R-:W-:-:S13]  /*1750*/  ISETP.NE.AND P0, PT, R17, RZ, PT ;  /* 0x000000ff1100720c */ /* 0x000fda0003f05270 */
[----:B------:R-:W-:Y:S05]  /*1760*/  @P0 BRA `(.L_x_22) ;  /* 0x00000000002c0947 */ /* 0x000fea0003800000 */
[----:B------:R-:W-:Y:S01]  /*1770*/  MOV R0, 0x0 ;  /* 0x0000000000007802 */ /* 0x000fe20000000f00 */
[----:B------:R0:W-:Y:S01]  /*1780*/  STL [R1], R18 ;  /* 0x0000001201007387 */ /* 0x0001e20000100800 */
[----:B------:R-:W1:Y:S01]  /*1790*/  LDCU.64 UR4, c[0x4][0x8] ;  /* 0x01000100ff0477ac */ /* 0x000e620008000a00 */
[----:B------:R-:W-:Y:S01]  /*17a0*/  IMAD.MOV.U32 R6, RZ, RZ, R2 ;  /* 0x000000ffff067224 */ /* 0x000fe200078e0002 */
[----:B------:R0:W2:Y:S01]  /*17b0*/  LDC.64 R8, c[0x4][R0] ;  /* 0x0100000000087b82 */ /* 0x0000a20000000a00 */
[----:B------:R-:W-:Y:S02]  /*17c0*/  IMAD.MOV.U32 R7, RZ, RZ, R16 ;  /* 0x000000ffff077224 */ /* 0x000fe400078e0010 */
[----:B-1----:R-:W-:Y:S02]  /*17d0*/  IMAD.U32 R4, RZ, RZ, UR4 ;  /* 0x00000004ff047e24 */ /* 0x002fe4000f8e00ff */
[----:B0-----:R-:W-:-:S07]  /*17e0*/  IMAD.U32 R5, RZ, RZ, UR5 ;  /* 0x00000005ff057e24 */ /* 0x001fce000f8e00ff */
[----:B------:R-:W-:-:S07]  /*17f0*/  LEPC R20, `(.L_x_23) ;  /* 0x000000001014794e */ /* 0x000fce0000000000 */
[----:B--2---:R-:W-:Y:S05]  /*1800*/  CALL.ABS.NOINC R8 ;  /* 0x0000000008007343 */ /* 0x004fea0003c00000 */
.L_x_23:
[----:B------:R-:W-:Y:S05]  /*1810*/  BRA `(.L_x_17) ;  /* 0x00000000002c7947 */ /* 0x000fea0003800000 */
.L_x_22:
[----:B------:R-:W-:Y:S01]  /*1820*/  IMAD.IADD R0, R25, 0x1, R18 ;  /* 0x0000000119007824 */ /* 0x000fe200078e0212 */
[----:B------:R-:W-:Y:S01]  /*1830*/  MOV R3, 0x0 ;  /* 0x0000000000037802 */ /* 0x000fe20000000f00 */
[----:B------:R-:W0:Y:S01]  /*1840*/  LDCU.64 UR4, c[0x4][0x8] ;  /* 0x01000100ff0477ac */ /* 0x000e220008000a00 */
[----:B------:R-:W-:Y:S02]  /*1850*/  IMAD.MOV.U32 R6, RZ, RZ, R2 ;  /* 0x000000ffff067224 */ /* 0x000fe400078e0002 */
[----:B------:R1:W-:Y:S01]  /*1860*/  STL [R1], R0 ;  /* 0x0000000001007387 */ /* 0x0003e20000100800 */
[----:B------:R1:W2:Y:S01]  /*1870*/  LDC.64 R8, c[0x4][R3] ;  /* 0x0100000003087b82 */ /* 0x0002a20000000a00 */
[----:B------:R-:W-:Y:S02]  /*1880*/  IMAD.MOV.U32 R7, RZ, RZ, R16 ;  /* 0x000000ffff077224 */ /* 0x000fe400078e0010 */
[----:B0-----:R-:W-:Y:S02]  /*1890*/  IMAD.U32 R4, RZ, RZ, UR4 ;  /* 0x00000004ff047e24 */ /* 0x001fe4000f8e00ff */
[----:B-1----:R-:W-:-:S07]  /*18a0*/  IMAD.U32 R5, RZ, RZ, UR5 ;  /* 0x00000005ff057e24 */ /* 0x002fce000f8e00ff */
[----:B------:R-:W-:-:S07]  /*18b0*/  LEPC R20, `(.L_x_17) ;  /* 0x000000001014794e */ /* 0x000fce0000000000 */
[----:B--2---:R-:W-:Y:S05]  /*18c0*/  CALL.ABS.NOINC R8 ;  /* 0x0000000008007343 */ /* 0x004fea0003c00000 */
.L_x_17:
[----:B------:R-:W-:Y:S05]  /*18d0*/  BSYNC.RECONVERGENT B6 ;  /* 0x0000000000067941 */ /* 0x000fea0003800200 */
.L_x_16:
[C---:B------:R-:W-:Y:S01]  /*18e0*/  ISETP.NE.AND P0, PT, R18.reuse, R24, PT ;  /* 0x000000181200720c */ /* 0x040fe20003f05270 */
[----:B------:R-:W-:-:S12]  /*18f0*/  VIADD R18, R18, 0x1 ;  /* 0x0000000112127836 */ /* 0x000fd80000000000 */
[----:B------:R-:W-:Y:S05]  /*1900*/  @P0 BRA `(.L_x_24) ;  /* 0xfffffff800440947 */ /* 0x000fea000383ffff */
[----:B------:R-:W-:Y:S05]  /*1910*/  EXIT ;  /* 0x000000000000794d */ /* 0x000fea0003800000 */
.L_x_15:
[----:B------:R-:W-:Y:S01]  /*1920*/  ISETP.NE.AND P0, PT, R24, 0x1, PT ;  /* 0x000000011800780c */ /* 0x000fe20003f05270 */
[----:B------:R-:W-:Y:S01]  /*1930*/  BSSY.RECONVERGENT B7, `(.L_x_25) ;  /* 0x00000a0000077945 */ /* 0x000fe20003800200 */
[----:B------:R-:W-:-:S11]  /*1940*/  IMAD.MOV.U32 R28, RZ, RZ, 0x1 ;  /* 0x00000001ff1c7424 */ /* 0x000fd600078e00ff */
[----:B------:R-:W-:Y:S05]  /*1950*/  @!P0 BRA `(.L_x_26) ;  /* 0x0000000800748947 */ /* 0x000fea0003800000 */
[----:B------:R-:W-:Y:S01]  /*1960*/  LOP3.LUT R31, R24, 0x7ffffffe, RZ, 0xc0, !PT ;  /* 0x7ffffffe181f7812 */ /* 0x000fe200078ec0ff */
[----:B------:R-:W-:Y:S02]  /*1970*/  VIADD R18, R18, 0x2 ;  /* 0x0000000212127836 */ /* 0x000fe40000000000 */
[----:B------:R-:W-:Y:S02]  /*1980*/  IMAD.MOV.U32 R33, RZ, RZ, 0x3 ;  /* 0x00000003ff217424 */ /* 0x000fe400078e00ff */
[----:B------:R-:W-:-:S07]  /*1990*/  IMAD.MOV R31, RZ, RZ, -R31 ;  /* 0x000000ffff1f7224 */ /* 0x000fce00078e0a1f */
.L_x_35:
[----:B------:R-:W-:Y:S01]  /*19a0*/  VIADD R0, R33, 0xfffffffe ;  /* 0xfffffffe21007836 */ /* 0x000fe20000000000 */
[----:B------:R-:W0:Y:S04]  /*19b0*/  LDCU UR4, c[0x0][0x39c] ;  /* 0x00007380ff0477ac */ /* 0x000e280008000800 */
[----:B------:R-:W-:-:S04]  /*19c0*/  IADD3 R26, P0, PT, R0, R19, RZ ;  /* 0x00000013001a7210 */ /* 0x000fc80007f1e0ff */
[----:B------:R-:W-:-:S05]  /*19d0*/  LEA.HI.X.SX32 R27, R0, R22, 0x1, P0 ;  /* 0x00000016001b7211 */ /* 0x000fca00000f0eff */
[----:B------:R-:W2:Y:S01]  /*19e0*/  LDG.E.U8 R3, desc[UR36][R26.64+-0x1] ;  /* 0xffffff241a037981 */ /* 0x000ea2000c1e1100 */
[----:B------:R-:W-:-:S04]  /*19f0*/  IADD3 R4, P0, PT, R29, R26, RZ ;  /* 0x0000001a1d047210 */ /* 0x000fc80007f1e0ff */
[----:B------:R-:W-:-:S05]  /*1a00*/  LEA.HI.X.SX32 R5, R29, R27, 0x1, P0 ;  /* 0x0000001b1d057211 */ /* 0x000fca00000f0eff */
[----:B------:R-:W3:Y:S01]  /*1a10*/  LDG.E.U8 R4, desc[UR36][R4.64] ;  /* 0x0000002404047981 */ /* 0x000ee2000c1e1100 */
[----:B------:R-:W-:Y:S01]  /*1a20*/  VIADD R31, R31, 0x2 ;  /* 0x000000021f1f7836 */ /* 0x000fe20000000000 */
[----:B------:R-:W-:Y:S01]  /*1a30*/  BSSY.RECONVERGENT B6, `(.L_x_27) ;  /* 0x0000047000067945 */ /* 0x000fe20003800200 */
[----:B------:R-:W-:Y:S02]  /*1a40*/  IMAD.MOV.U32 R28, RZ, RZ, R33 ;  /* 0x000000ffff1c7224 */ /* 0x000fe400078e0021 */
[----:B--2---:R-:W-:-:S05]  /*1a50*/  VIADD R6, R3, 0xffffffbf ;  /* 0xffffffbf03067836 */ /* 0x004fca0000000000 */
[----:B------:R-:W-:-:S04]  /*1a60*/  LOP3.LUT R6, R6, 0xff, RZ, 0xc0, !PT ;  /* 0x000000ff06067812 */ /* 0x000fc800078ec0ff */
[----:B------:R-:W-:Y:S01]  /*1a70*/  ISETP.GE.U32.AND P0, PT, R6, 0x1a, PT ;  /* 0x0000001a0600780c */ /* 0x000fe20003f06070 */
[----:B---3--:R-:W-:-:S05]  /*1a80*/  VIADD R7, R4, 0xffffffbf ;  /* 0xffffffbf04077836 */ /* 0x008fca0000000000 */
[----:B------:R-:W-:-:S04]  /*1a90*/  LOP3.LUT R7, R7, 0xff, RZ, 0xc0, !PT ;  /* 0x000000ff07077812 */ /* 0x000fc800078ec0ff */
[----:B------:R-:W-:-:S03]  /*1aa0*/  ISETP.GE.U32.AND P1, PT, R7, 0x1a, PT ;  /* 0x0000001a0700780c */ /* 0x000fc60003f26070 */
[----:B------:R-:W-:-:S05]  /*1ab0*/  @!P0 VIADD R3, R3, 0x20 ;  /* 0x0000002003038836 */ /* 0x000fca0000000000 */
[----:B------:R-:W-:Y:S01]  /*1ac0*/  PRMT R6, R3, 0x8880, RZ ;  /* 0x0000888003067816 */ /* 0x000fe200000000ff */
[----:B------:R-:W-:-:S04]  /*1ad0*/  IMAD.MOV R3, RZ, RZ, -R30 ;  /* 0x000000ffff037224 */ /* 0x000fc800078e0a1e */
[----:B------:R-:W-:Y:S02]  /*1ae0*/  IMAD R6, R6, R3, R23 ;  /* 0x0000000306067224 */ /* 0x000fe400078e0217 */
[----:B------:R-:W-:Y:S01]  /*1af0*/  @!P1 VIADD R4, R4, 0x20 ;  /* 0x0000002004049836 */ /* 0x000fe20000000000 */
[----:B------:R-:W-:Y:S01]  /*1b00*/  ISETP.NE.AND P1, PT, R31, RZ, PT ;  /* 0x000000ff1f00720c */ /* 0x000fe20003f25270 */
[----:B------:R-:W-:-:S03]  /*1b10*/  IMAD.HI R3, R6, 0x288df0cb, RZ ;  /* 0x288df0cb06037827 */ /* 0x000fc600078e02ff */
[----:B------:R-:W-:Y:S02]  /*1b20*/  PRMT R4, R4, 0x8880, RZ ;  /* 0x0000888004047816 */ /* 0x000fe400000000ff */
[----:B------:R-:W-:Y:S02]  /*1b30*/  SHF.R.U32.HI R8, RZ, 0x1f, R3 ;  /* 0x0000001fff087819 */ /* 0x000fe40000011603 */
[----:B------:R-:W-:Y:S02]  /*1b40*/  P2R R32, PR, RZ, 0x2 ;  /* 0x00000002ff207803 */ /* 0x000fe40000000000 */
[----:B------:R-:W-:-:S05]  /*1b50*/  LEA.HI.SX32 R3, R3, R8, 0x1c ;  /* 0x0000000803037211 */ /* 0x000fca00078fe2ff */
[----:B------:R-:W-:-:S05]  /*1b60*/  IMAD R3, R3, -0x65, R6 ;  /* 0xffffff9b03037824 */ /* 0x000fca00078e0206 */
[C---:B------:R-:W-:Y:S01]  /*1b70*/  ISETP.GE.AND P0, PT, R3.reuse, RZ, PT ;  /* 0x000000ff0300720c */ /* 0x040fe20003f06270 */
[----:B------:R-:W-:-:S12]  /*1b80*/  IMAD.SHL.U32 R3, R3, 0x100, RZ ;  /* 0x0000010003037824 */ /* 0x000fd800078e00ff */
[----:B------:R-:W-:-:S04]  /*1b90*/  @!P0 VIADD R3, R3, 0x6500 ;  /* 0x0000650003038836 */ /* 0x000fc80000000000 */
[----:B------:R-:W-:-:S05]  /*1ba0*/  IMAD.HI R5, R3, 0x288df0cb, RZ ;  /* 0x288df0cb03057827 */ /* 0x000fca00078e02ff */
[----:B------:R-:W-:-:S04]  /*1bb0*/  SHF.R.U32.HI R6, RZ, 0x1f, R5 ;  /* 0x0000001fff067819 */ /* 0x000fc80000011605 */
[----:B------:R-:W-:-:S05]  /*1bc0*/  LEA.HI.SX32 R6, R5, R6, 0x1c ;  /* 0x0000000605067211 */ /* 0x000fca00078fe2ff */
[----:B------:R-:W-:-:S05]  /*1bd0*/  IMAD R3, R6, -0x65, R3 ;  /* 0xffffff9b06037824 */ /* 0x000fca00078e0203 */
        /* <DEDUP_REMOVED lines=21> */
[----:B------:R-:W-:-:S13]  /*1d30*/  ISETP.NE.AND P0, PT, R17, RZ, PT ;  /* 0x000000ff1100720c */ /* 0x000fda0003f05270 */
[----:B------:R-:W-:Y:S05]  /*1d40*/  @!P0 BRA `(.L_x_29) ;  /* 0x00000000002c8947 */ /* 0x000fea0003800000 */
[----:B------:R-:W-:Y:S01]  /*1d50*/  MOV R8, 0x0 ;  /* 0x0000000000087802 */ /* 0x000fe20000000f00 */
[----:B------:R0:W-:Y:S01]  /*1d60*/  STL [R1], R18 ;  /* 0x0000001201007387 */ /* 0x0001e20000100800 */
[----:B------:R-:W1:Y:S01]  /*1d70*/  LDCU.64 UR4, c[0x4][0x8] ;  /* 0x01000100ff0477ac */ /* 0x000e620008000a00 */
[----:B------:R-:W-:Y:S02]  /*1d80*/  IMAD.MOV.U32 R6, RZ, RZ, R2 ;  /* 0x000000ffff067224 */ /* 0x000fe400078e0002 */
[----:B------:R-:W-:Y:S01]  /*1d90*/  IMAD.MOV.U32 R7, RZ, RZ, R16 ;  /* 0x000000ffff077224 */ /* 0x000fe200078e0010 */
[----:B------:R-:W2:Y:S01]  /*1da0*/  LDC.64 R8, c[0x4][R8] ;  /* 0x0100000008087b82 */ /* 0x000ea20000000a00 */
[----:B-1----:R-:W-:Y:S02]  /*1db0*/  IMAD.U32 R4, RZ, RZ, UR4 ;  /* 0x00000004ff047e24 */ /* 0x002fe4000f8e00ff */
[----:B0-----:R-:W-:-:S07]  /*1dc0*/  IMAD.U32 R5, RZ, RZ, UR5 ;  /* 0x00000005ff057e24 */ /* 0x001fce000f8e00ff */
[----:B------:R-:W-:-:S07]  /*1dd0*/  LEPC R20, `(.L_x_30) ;  /* 0x000000001014794e */ /* 0x000fce0000000000 */
[----:B--2---:R-:W-:Y:S05]  /*1de0*/  CALL.ABS.NOINC R8 ;  /* 0x0000000008007343 */ /* 0x004fea0003c00000 */
.L_x_30:
[----:B------:R-:W-:Y:S05]  /*1df0*/  BRA `(.L_x_28) ;  /* 0x0000000000287947 */ /* 0x000fea0003800000 */
.L_x_29:
        /* <DEDUP_REMOVED lines=10> */
.L_x_28:
[----:B------:R-:W-:Y:S05]  /*1ea0*/  BSYNC.RECONVERGENT B6 ;  /* 0x0000000000067941 */ /* 0x000fea0003800200 */
.L_x_27:
[----:B------:R-:W2:Y:S01]  /*1eb0*/  LDG.E.U8 R0, desc[UR36][R26.64] ;  /* 0x000000241a007981 */ /* 0x000ea2000c1e1100 */
[----:B------:R-:W0:Y:S01]  /*1ec0*/  LDCU UR4, c[0x0][0x39c] ;  /* 0x00007380ff0477ac */ /* 0x000e220008000800 */
        /* <DEDUP_REMOVED lines=42> */
[----:B------:R-:W-:Y:S01]  /*2170*/  VIADD R0, R18, 0x1 ;  /* 0x0000000112007836 */ /* 0x000fe20000000000 */
        /* <DEDUP_REMOVED lines=10> */
.L_x_34:
[----:B------:R-:W-:Y:S05]  /*2220*/  BRA `(.L_x_32) ;  /* 0x00000000002c7947 */ /* 0x000fea0003800000 */
.L_x_33:
        /* <DEDUP_REMOVED lines=11> */
.L_x_32:
[----:B------:R-:W-:Y:S05]  /*22e0*/  BSYNC.RECONVERGENT B6 ;  /* 0x0000000000067941 */ /* 0x000fea0003800200 */
.L_x_31:
[----:B------:R-:W-:Y:S01]  /*22f0*/  ISETP.NE.AND P6, PT, R32, RZ, PT ;  /* 0x000000ff2000720c */ /* 0x000fe20003fc5270 */
[----:B------:R-:W-:Y:S02]  /*2300*/  VIADD R18, R18, 0x2 ;  /* 0x0000000212127836 */ /* 0x000fe40000000000 */
[----:B------:R-:W-:-:S10]  /*2310*/  VIADD R33, R28, 0x2 ;  /* 0x000000021c217836 */ /* 0x000fd40000000000 */
[----:B------:R-:W-:Y:S05]  /*2320*/  @P6 BRA `(.L_x_35) ;  /* 0xfffffff4009c6947 */ /* 0x000fea000383ffff */
.L_x_26:
[----:B------:R-:W-:Y:S05]  /*2330*/  BSYNC.RECONVERGENT B7 ;  /* 0x0000000000077941 */ /* 0x000fea0003800200 */
.L_x_25:
[----:B------:R-:W-:-:S04]  /*2340*/  LOP3.LUT R24, R24, 0x1, RZ, 0xc0, !PT ;  /* 0x0000000118187812 */ /* 0x000fc800078ec0ff */
[----:B------:R-:W-:-:S13]  /*2350*/  ISETP.NE.U32.AND P0, PT, R24, 0x1, PT ;  /* 0x000000011800780c */ /* 0x000fda0003f05070 */
[----:B------:R-:W-:Y:S05]  /*2360*/  @P0 EXIT ;  /* 0x000000000000094d */ /* 0x000fea0003800000 */
[C---:B------:R-:W-:Y:S01]  /*2370*/  IADD3 R4, P0, PT, R28.reuse, R19, RZ ;  /* 0x000000131c047210 */ /* 0x040fe20007f1e0ff */
[----:B------:R-:W-:Y:S01]  /*2380*/  IMAD.MOV R30, RZ, RZ, -R30 ;  /* 0x000000ffff1e7224 */ /* 0x000fe200078e0a1e */
[----:B------:R-:W0:Y:S02]  /*2390*/  LDCU UR4, c[0x0][0x39c] ;  /* 0x00007380ff0477ac */ /* 0x000e240008000800 */
[----:B------:R-:W-:-:S05]  /*23a0*/  LEA.HI.X.SX32 R5, R28, R22, 0x1, P0 ;  /* 0x000000161c057211 */ /* 0x000fca00000f0eff */
[----:B------:R-:W2:Y:S01]  /*23b0*/  LDG.E.U8 R0, desc[UR36][R4.64+-0x1] ;  /* 0xffffff2404007981 */ /* 0x000ea2000c1e1100 */
[----:B------:R-:W-:-:S04]  /*23c0*/  IADD3 R6, P0, PT, R29, R4, RZ ;  /* 0x000000041d067210 */ /* 0x000fc80007f1e0ff */
[----:B------:R-:W-:-:S05]  /*23d0*/  LEA.HI.X.SX32 R7, R29, R5, 0x1, P0 ;  /* 0x000000051d077211 */ /* 0x000fca00000f0eff */
[----:B------:R-:W3:Y:S01]  /*23e0*/  LDG.E.U8 R6, desc[UR36][R6.64] ;  /* 0x0000002406067981 */ /* 0x000ee2000c1e1100 */
[----:B--2---:R-:W-:-:S05]  /*23f0*/  VIADD R3, R0, 0xffffffbf ;  /* 0xffffffbf00037836 */ /* 0x004fca0000000000 */
[----:B------:R-:W-:-:S04]  /*2400*/  LOP3.LUT R3, R3, 0xff, RZ, 0xc0, !PT ;  /* 0x000000ff03037812 */ /* 0x000fc800078ec0ff */
[----:B------:R-:W-:-:S13]  /*2410*/  ISETP.GE.U32.AND P0, PT, R3, 0x1a, PT ;  /* 0x0000001a0300780c */ /* 0x000fda0003f06070 */
        /* <DEDUP_REMOVED lines=39> */
[----:B------:R-:W-:Y:S05]  /*2690*/  @P0 EXIT ;  /* 0x000000000000094d */ /* 0x000fea0003800000 */
[----:B------:R-:W-:-:S13]  /*26a0*/  ISETP.NE.AND P0, PT, R17, RZ, PT ;  /* 0x000000ff1100720c */ /* 0x000fda0003f05270 */
[----:B------:R-:W-:Y:S05]  /*26b0*/  @!P0 BRA `(.L_x_36) ;  /* 0x0000000000308947 */ /* 0x000fea0003800000 */
        /* <DEDUP_REMOVED lines=11> */
.L_x_37:
[----:B------:R-:W-:Y:S05]  /*2770*/  EXIT ;  /* 0x000000000000794d */ /* 0x000fea0003800000 */
.L_x_36:
        /* <DEDUP_REMOVED lines=10> */
.L_x_38:
[----:B------:R-:W-:Y:S05]  /*2820*/  EXIT ;  /* 0x000000000000794d */ /* 0x000fea0003800000 */
        .type           $_Z9rabinKarpPciS_iii$__internal_accurate_pow,@function
        .size           $_Z9rabinKarpPciS_iii$__internal_accurate_pow,(.L_x_41 - $_Z9rabinKarpPciS_iii$__internal_accurate_pow)
$_Z9rabinKarpPciS_iii$__internal_accurate_pow:
[----:B------:R-:W0:Y:S01]  /*2830*/  MUFU.RCP64H R27, 2 ;  /* 0x40000000001b7908 */ /* 0x000e220000001800 */
[----:B------:R-:W-:Y:S01]  /*2840*/  IMAD.MOV.U32 R6, RZ, RZ, 0x0 ;  /* 0x00000000ff067424 */ /* 0x000fe200078e00ff */
[----:B------:R-:W-:Y:S01]  /*2850*/  UMOV UR6, 0x7d2cafe2 ;  /* 0x7d2cafe200067882 */ /* 0x000fe20000000000 */
[----:B------:R-:W-:Y:S01]  /*2860*/  IMAD.MOV.U32 R7, RZ, RZ, 0x40000000 ;  /* 0x40000000ff077424 */ /* 0x000fe200078e00ff */
[----:B------:R-:W-:Y:S01]  /*2870*/  UMOV UR7, 0x3eb0f5ff ;  /* 0x3eb0f5ff00077882 */ /* 0x000fe20000000000 */
[----:B------:R-:W-:-:S06]  /*2880*/  IMAD.MOV.U32 R26, RZ, RZ, RZ ;  /* 0x000000ffff1a7224 */ /* 0x000fcc00078e00ff */
[----:B0-----:R-:W-:-:S08]  /*2890*/  DFMA R6, R26, -R6, 1 ;  /* 0x3ff000001a06742b */ /* 0x001fd00000000806 */
[----:B------:R-:W-:-:S08]  /*28a0*/  DFMA R6, R6, R6, R6 ;  /* 0x000000060606722b */ /* 0x000fd00000000006 */
[----:B------:R-:W-:Y:S01]  /*28b0*/  DFMA R26, R26, R6, R26 ;  /* 0x000000061a1a722b */ /* 0x000fe2000000001a */
[----:B------:R-:W-:Y:S02]  /*28c0*/  IMAD.MOV.U32 R6, RZ, RZ, 0x41ad3b5a ;  /* 0x41ad3b5aff067424 */ /* 0x000fe400078e00ff */
[----:B------:R-:W-:-:S05]  /*28d0*/  IMAD.MOV.U32 R7, RZ, RZ, 0x3ed0f5d2 ;  /* 0x3ed0f5d2ff077424 */ /* 0x000fca00078e00ff */
[----:B------:R-:W-:-:S08]  /*28e0*/  DMUL R8, RZ, R26 ;  /* 0x0000001aff087228 */ /* 0x000fd00000000000 */
[----:B------:R-:W-:-:S08]  /*28f0*/  DFMA R8, RZ, R26, R8 ;  /* 0x0000001aff08722b */ /* 0x000fd00000000008 */
[CC--:B------:R-:W-:Y:S02]  /*2900*/  DMUL R14, R8.reuse, R8.reuse ;  /* 0x00000008080e7228 */ /* 0x0c0fe40000000000 */
[----:B------:R-:W-:-:S06]  /*2910*/  DMUL R28, R8, R8 ;  /* 0x00000008081c7228 */ /* 0x000fcc0000000000 */
[----:B------:R-:W-:Y:S01]  /*2920*/  DFMA R6, R14, UR6, R6 ;  /* 0x000000060e067c2b */ /* 0x000fe20008000006 */
[----:B------:R-:W-:Y:S01]  /*2930*/  UMOV UR6, 0x75488a3f ;  /* 0x75488a3f00067882 */ /* 0x000fe20000000000 */
[----:B------:R-:W-:-:S06]  /*2940*/  UMOV UR7, 0x3ef3b20a ;  /* 0x3ef3b20a00077882 */ /* 0x000fcc0000000000 */
[----:B------:R-:W-:Y:S01]  /*2950*/  DFMA R12, R14, R6, UR6 ;  /* 0x000000060e0c7e2b */ /* 0x000fe20008000006 */
[----:B------:R-:W-:Y:S01]  /*2960*/  UMOV UR6, 0xe4faecd5 ;  /* 0xe4faecd500067882 */ /* 0x000fe20000000000 */
[----:B------:R-:W-:Y:S01]  /*2970*/  UMOV UR7, 0x3f1745cd ;  /* 0x3f1745cd00077882 */ /* 0x000fe20000000000 */
[----:B------:R-:W-:-:S05]  /*2980*/  DADD R6, RZ, -R8 ;  /* 0x00000000ff067229 */ /* 0x000fca0000000808 */
[----:B------:R-:W-:Y:S01]  /*2990*/  DFMA R12, R14, R12, UR6 ;  /* 0x000000060e0c7e2b */ /* 0x000fe2000800000c */
[----:B------:R-:W-:Y:S01]  /*29a0*/  UMOV UR6, 0x258a578b ;  /* 0x258a578b00067882 */ /* 0x000fe20000000000 */
[----:B------:R-:W-:Y:S01]  /*29b0*/  UMOV UR7, 0x3f3c71c7 ;  /* 0x3f3c71c700077882 */ /* 0x000fe20000000000 */
[----:B------:R-:W-:-:S05]  /*29c0*/  DADD R6, R6, R6 ;  /* 0x0000000006067229 */ /* 0x000fca0000000006 */
[----:B------:R-:W-:Y:S01]  /*29d0*/  DFMA R12, R14, R12, UR6 ;  /* 0x000000060e0c7e2b */ /* 0x000fe2000800000c */
[----:B------:R-:W-:Y:S01]  /*29e0*/  UMOV UR6, 0x9242b910 ;  /* 0x9242b91000067882 */ /* 0x000fe20000000000 */
[----:B------:R-:W-:Y:S01]  /*29f0*/  UMOV UR7, 0x3f624924 ;  /* 0x3f62492400077882 */ /* 0x000fe20000000000 */
[----:B------:R-:W-:-:S05]  /*2a00*/  DFMA R6, RZ, -R8, R6 ;  /* 0x80000008ff06722b */ /* 0x000fca0000000006 */
[----:B------:R-:W-:Y:S01]  /*2a10*/  DFMA R12, R14, R12, UR6 ;  /* 0x000000060e0c7e2b */ /* 0x000fe2000800000c */
[----:B------:R-:W-:Y:S01]  /*2a20*/  UMOV UR6, 0x99999dfb ;  /* 0x99999dfb00067882 */ /* 0x000fe20000000000 */
[----:B------:R-:W-:Y:S01]  /*2a30*/  UMOV UR7, 0x3f899999 ;  /* 0x3f89999900077882 */ /* 0x000fe20000000000 */
[----:B------:R-:W-:-:S05]  /*2a40*/  DMUL R6, R26, R6 ;  /* 0x000000061a067228 */ /* 0x000fca0000000000 */
[----:B------:R-:W-:Y:S01]  /*2a50*/  DFMA R12, R14, R12, UR6 ;  /* 0x000000060e0c7e2b */ /* 0x000fe2000800000c */
[----:B------:R-:W-:Y:S01]  /*2a60*/  UMOV UR6, 0x55555555 ;  /* 0x5555555500067882 */ /* 0x000fe20000000000 */
[----:B------:R-:W-:-:S03]  /*2a70*/  UMOV UR7, 0x3fb55555 ;  /* 0x3fb5555500077882 */ /* 0x000fc60000000000 */
[----:B------:R-:W-:Y:S02]  /*2a80*/  VIADD R27, R7, 0x100000 ;  /* 0x00100000071b7836 */ /* 0x000fe40000000000 */
[----:B------:R-:W-:Y:S01]  /*2a90*/  IMAD.MOV.U32 R26, RZ, RZ, R6 ;  /* 0x000000ffff1a7224 */ /* 0x000fe200078e0006 */
[----:B------:R-:W-:-:S08]  /*2aa0*/  DFMA R20, R14, R12, UR6 ;  /* 0x000000060e147e2b */ /* 0x000fd0000800000c */
[----:B------:R-:W-:Y:S01]  /*2ab0*/  DADD R10, -R20, UR6 ;  /* 0x00000006140a7e29 */ /* 0x000fe20008000100 */
[----:B------:R-:W-:Y:S01]  /*2ac0*/  UMOV UR6, 0xb9e7b0 ;  /* 0x00b9e7b000067882 */ /* 0x000fe20000000000 */
[----:B------:R-:W-:-:S06]  /*2ad0*/  UMOV UR7, 0x3c46a4cb ;  /* 0x3c46a4cb00077882 */ /* 0x000fcc0000000000 */
[----:B------:R-:W-:Y:S02]  /*2ae0*/  DFMA R10, R14, R12, R10 ;  /* 0x0000000c0e0a722b */ /* 0x000fe4000000000a */
[C---:B------:R-:W-:Y:S02]  /*2af0*/  DFMA R14, R8.reuse, R8, -R28 ;  /* 0x00000008080e722b */ /* 0x040fe4000000081c */
[----:B------:R-:W-:-:S04]  /*2b00*/  DMUL R12, R8, R28 ;  /* 0x0000001c080c7228 */ /* 0x000fc80000000000 */
[----:B------:R-:W-:Y:S01]  /*2b10*/  DADD R10, R10, -UR6 ;  /* 0x800000060a0a7e29 */ /* 0x000fe20008000000 */
[----:B------:R-:W-:Y:S01]  /*2b20*/  UMOV UR6, 0x0 ;  /* 0x0000000000067882 */ /* 0x000fe20000000000 */
[C---:B------:R-:W-:Y:S01]  /*2b30*/  DFMA R26, R8.reuse, R26, R14 ;  /* 0x0000001a081a722b */ /* 0x040fe2000000000e */
[----:B------:R-:W-:Y:S01]  /*2b40*/  UMOV UR7, 0x40200000 ;  /* 0x4020000000077882 */ /* 0x000fe20000000000 */
[----:B------:R-:W-:-:S04]  /*2b50*/  DFMA R30, R8, R28, -R12 ;  /* 0x0000001c081e722b */ /* 0x000fc8000000080c */
[----:B------:R-:W-:-:S04]  /*2b60*/  DADD R14, R20, R10 ;  /* 0x00000000140e7229 */ /* 0x000fc8000000000a */
[----:B------:R-:W-:-:S04]  /*2b70*/  DFMA R30, R6, R28, R30 ;  /* 0x0000001c061e722b */ /* 0x000fc8000000001e */
[----:B------:R-:W-:Y:S02]  /*2b80*/  DMUL R28, R14, R12 ;  /* 0x0000000c0e1c7228 */ /* 0x000fe40000000000 */
[----:B------:R-:W-:Y:S02]  /*2b90*/  DADD R20, R20, -R14 ;  /* 0x0000000014147229 */ /* 0x000fe4000000080e */
[----:B------:R-:W-:-:S04]  /*2ba0*/  DFMA R26, R8, R26, R30 ;  /* 0x0000001a081a722b */ /* 0x000fc8000000001e */
[----:B------:R-:W-:Y:S02]  /*2bb0*/  DFMA R30, R14, R12, -R28 ;  /* 0x0000000c0e1e722b */ /* 0x000fe4000000081c */
[----:B------:R-:W-:-:S06]  /*2bc0*/  DADD R20, R10, R20 ;  /* 0x000000000a147229 */ /* 0x000fcc0000000014 */
[----:B------:R-:W-:-:S08]  /*2bd0*/  DFMA R26, R14, R26, R30 ;  /* 0x0000001a0e1a722b */ /* 0x000fd0000000001e */
[----:B------:R-:W-:-:S08]  /*2be0*/  DFMA R20, R20, R12, R26 ;  /* 0x0000000c1414722b */ /* 0x000fd0000000001a */
[----:B------:R-:W-:-:S08]  /*2bf0*/  DADD R12, R28, R20 ;  /* 0x000000001c0c7229 */ /* 0x000fd00000000014 */
[--C-:B------:R-:W-:Y:S02]  /*2c00*/  DADD R10, R8, R12.reuse ;  /* 0x00000000080a7229 */ /* 0x100fe4000000000c */
[----:B------:R-:W-:-:S06]  /*2c10*/  DADD R28, R28, -R12 ;  /* 0x000000001c1c7229 */ /* 0x000fcc000000080c */
[----:B------:R-:W-:Y:S02]  /*2c20*/  DADD R8, R8, -R10 ;  /* 0x0000000008087229 */ /* 0x000fe4000000080a */
[----:B------:R-:W-:-:S06]  /*2c30*/  DADD R28, R20, R28 ;  /* 0x00000000141c7229 */ /* 0x000fcc000000001c */
[----:B------:R-:W-:-:S08]  /*2c40*/  DADD R8, R12, R8 ;  /* 0x000000000c087229 */ /* 0x000fd00000000008 */
[----:B------:R-:W-:-:S08]  /*2c50*/  DADD R8, R28, R8 ;  /* 0x000000001c087229 */ /* 0x000fd00000000008 */
[----:B------:R-:W-:Y:S01]  /*2c60*/  DADD R14, R6, R8 ;  /* 0x00000000060e7229 */ /* 0x000fe20000000008 */
[----:B------:R-:W-:Y:S02]  /*2c70*/  IMAD.MOV.U32 R8, RZ, RZ, -0x105c611 ;  /* 0xfefa39efff087424 */ /* 0x000fe400078e00ff */
[----:B------:R-:W-:Y:S02]  /*2c80*/  IMAD.MOV.U32 R9, RZ, RZ, 0x3fe62e42 ;  /* 0x3fe62e42ff097424 */ /* 0x000fe400078e00ff */
[----:B------:R-:W-:-:S03]  /*2c90*/  IMAD.MOV.U32 R6, RZ, RZ, -0x105c611 ;  /* 0xfefa39efff067424 */ /* 0x000fc600078e00ff */
[----:B------:R-:W-:Y:S01]  /*2ca0*/  DADD R12, R10, R14 ;  /* 0x000000000a0c7229 */ /* 0x000fe2000000000e */
[----:B------:R-:W-:-:S07]  /*2cb0*/  IMAD.MOV.U32 R7, RZ, RZ, 0x3fe62e42 ;  /* 0x3fe62e42ff077424 */ /* 0x000fce00078e00ff */
[--C-:B------:R-:W-:Y:S02]  /*2cc0*/  DFMA R8, R8, UR6, R12.reuse ;  /* 0x0000000608087c2b */ /* 0x100fe4000800000c */
[----:B------:R-:W-:-:S06]  /*2cd0*/  DADD R20, R10, -R12 ;  /* 0x000000000a147229 */ /* 0x000fcc000000080c */
[----:B------:R-:W-:Y:S02]  /*2ce0*/  DFMA R10, -R6, 8, R8 ;  /* 0x40200000060a782b */ /* 0x000fe40000000108 */
[----:B------:R-:W-:Y:S01]  /*2cf0*/  DADD R20, R14, R20 ;  /* 0x000000000e147229 */ /* 0x000fe20000000014 */
[----:B------:R-:W-:-:S05]  /*2d00*/  LOP3.LUT R14, R3, 0xff0fffff, RZ, 0xc0, !PT ;  /* 0xff0fffff030e7812 */ /* 0x000fca00078ec0ff */
[----:B------:R-:W-:Y:S01]  /*2d10*/  DADD R10, -R12, R10 ;  /* 0x000000000c0a7229 */ /* 0x000fe2000000010a */
[----:B------:R-:W-:Y:S02]  /*2d20*/  IMAD.MOV.U32 R12, RZ, RZ, 0x3b39803f ;  /* 0x3b39803fff0c7424 */ /* 0x000fe400078e00ff */
[----:B------:R-:W-:-:S05]  /*2d30*/  IMAD.MOV.U32 R13, RZ, RZ, 0x3c7abc9e ;  /* 0x3c7abc9eff0d7424 */ /* 0x000fca00078e00ff */
[----:B------:R-:W-:Y:S01]  /*2d40*/  DADD R20, R20, -R10 ;  /* 0x0000000014147229 */ /* 0x000fe2000000080a */
[----:B------:R-:W-:-:S05]  /*2d50*/  IMAD.SHL.U32 R10, R3, 0x2, RZ ;  /* 0x00000002030a7824 */ /* 0x000fca00078e00ff */
[----:B------:R-:W-:Y:S02]  /*2d60*/  ISETP.GT.U32.AND P0, PT, R10, -0x2000001, PT ;  /* 0xfdffffff0a00780c */ /* 0x000fe40003f04070 */
[----:B------:R-:W-:Y:S01]  /*2d70*/  DFMA R12, R12, UR6, R20 ;  /* 0x000000060c0c7c2b */ /* 0x000fe20008000014 */
[----:B------:R-:W-:Y:S01]  /*2d80*/  UMOV UR6, 0x3b39803f ;  /* 0x3b39803f00067882 */ /* 0x000fe20000000000 */
[----:B------:R-:W-:Y:S01]  /*2d90*/  UMOV UR7, 0x3c7abc9e ;  /* 0x3c7abc9e00077882 */ /* 0x000fe20000000000 */
[----:B------:R-:W-:Y:S01]  /*2da0*/  SEL R15, R14, R3, P0 ;  /* 0x000000030e0f7207 */ /* 0x000fe20000000000 */
[----:B------:R-:W-:-:S04]  /*2db0*/  IMAD.MOV.U32 R14, RZ, RZ, R0 ;  /* 0x000000ffff0e7224 */ /* 0x000fc800078e0000 */
[----:B------:R-:W-:-:S08]  /*2dc0*/  DADD R10, R8, R12 ;  /* 0x00000000080a7229 */ /* 0x000fd0000000000c */
[----:B------:R-:W-:Y:S02]  /*2dd0*/  DADD R8, R8, -R10 ;  /* 0x0000000008087229 */ /* 0x000fe4000000080a */
[----:B------:R-:W-:-:S06]  /*2de0*/  DMUL R20, R10, R14 ;  /* 0x0000000e0a147228 */ /* 0x000fcc0000000000 */
[----:B------:R-:W-:Y:S02]  /*2df0*/  DADD R8, R12, R8 ;  /* 0x000000000c087229 */ /* 0x000fe40000000008 */
[----:B------:R-:W-:-:S08]  /*2e00*/  DFMA R10, R10, R14, -R20 ;  /* 0x0000000e0a0a722b */ /* 0x000fd00000000814 */
[----:B------:R-:W-:Y:S01]  /*2e10*/  DFMA R14, R8, R14, R10 ;  /* 0x0000000e080e722b */ /* 0x000fe2000000000a */
[----:B------:R-:W-:Y:S02]  /*2e20*/  IMAD.MOV.U32 R8, RZ, RZ, 0x652b82fe ;  /* 0x652b82feff087424 */ /* 0x000fe400078e00ff */
[----:B------:R-:W-:-:S05]  /*2e30*/  IMAD.MOV.U32 R9, RZ, RZ, 0x3ff71547 ;  /* 0x3ff71547ff097424 */ /* 0x000fca00078e00ff */
[----:B------:R-:W-:-:S08]  /*2e40*/  DADD R10, R20, R14 ;  /* 0x00000000140a7229 */ /* 0x000fd0000000000e */
[----:B------:R-:W-:Y:S02]  /*2e50*/  DFMA R8, R10, R8, 6.75539944105574400000e+15 ;  /* 0x433800000a08742b */ /* 0x000fe40000000008 */
[----:B------:R-:W-:Y:S01]  /*2e60*/  FSETP.GEU.AND P0, PT, |R11|, 4.1917929649353027344, PT ;  /* 0x4086232b0b00780b */ /* 0x000fe20003f0e200 */
[----:B------:R-:W-:-:S05]  /*2e70*/  DADD R20, R20, -R10 ;  /* 0x0000000014147229 */ /* 0x000fca000000080a */
[----:B------:R-:W-:-:S03]  /*2e80*/  DADD R12, R8, -6.75539944105574400000e+15 ;  /* 0xc3380000080c7429 */ /* 0x000fc60000000000 */
[----:B------:R-:W-:-:S05]  /*2e90*/  DADD R14, R14, R20 ;  /* 0x000000000e0e7229 */ /* 0x000fca0000000014 */
[----:B------:R-:W-:-:S08]  /*2ea0*/  DFMA R6, R12, -R6, R10 ;  /* 0x800000060c06722b */ /* 0x000fd0000000000a */
[----:B------:R-:W-:Y:S01]  /*2eb0*/  DFMA R12, R12, -UR6, R6 ;  /* 0x800000060c0c7c2b */ /* 0x000fe20008000006 */
[----:B------:R-:W-:Y:S01]  /*2ec0*/  UMOV UR6, 0x69ce2bdf ;  /* 0x69ce2bdf00067882 */ /* 0x000fe20000000000 */
[----:B------:R-:W-:Y:S01]  /*2ed0*/  IMAD.MOV.U32 R6, RZ, RZ, -0x35dec16 ;  /* 0xfca213eaff067424 */ /* 0x000fe200078e00ff */
[----:B------:R-:W-:Y:S01]  /*2ee0*/  UMOV UR7, 0x3e5ade15 ;  /* 0x3e5ade1500077882 */ /* 0x000fe20000000000 */
[----:B------:R-:W-:-:S06]  /*2ef0*/  IMAD.MOV.U32 R7, RZ, RZ, 0x3e928af3 ;  /* 0x3e928af3ff077424 */ /* 0x000fcc00078e00ff */
[----:B------:R-:W-:Y:S01]  /*2f00*/  DFMA R6, R12, UR6, R6 ;  /* 0x000000060c067c2b */ /* 0x000fe20008000006 */
[----:B------:R-:W-:Y:S01]  /*2f10*/  UMOV UR6, 0x62401315 ;  /* 0x6240131500067882 */ /* 0x000fe20000000000 */
[----:B------:R-:W-:-:S06]  /*2f20*/  UMOV UR7, 0x3ec71dee ;  /* 0x3ec71dee00077882 */ /* 0x000fcc0000000000 */
[----:B------:R-:W-:Y:S01]  /*2f30*/  DFMA R6, R12, R6, UR6 ;  /* 0x000000060c067e2b */ /* 0x000fe20008000006 */
        /* <DEDUP_REMOVED lines=20> */
[----:B------:R-:W-:-:S08]  /*3080*/  DFMA R6, R12, R6, UR6 ;  /* 0x000000060c067e2b */ /* 0x000fd00008000006 */
[----:B------:R-:W-:-:S08]  /*3090*/  DFMA R6, R12, R6, 1 ;  /* 0x3ff000000c06742b */ /* 0x000fd00000000006 */
[----:B------:R-:W-:-:S10]  /*30a0*/  DFMA R6, R12, R6, 1 ;  /* 0x3ff000000c06742b */ /* 0x000fd40000000006 */
[----:B------:R-:W-:Y:S02]  /*30b0*/  IMAD R13, R8, 0x100000, R7 ;  /* 0x00100000080d7824 */ /* 0x000fe400078e0207 */
[----:B------:R-:W-:Y:S01]  /*30c0*/  IMAD.MOV.U32 R12, RZ, RZ, R6 ;  /* 0x000000ffff0c7224 */ /* 0x000fe200078e0006 */
[----:B------:R-:W-:Y:S06]  /*30d0*/  @!P0 BRA `(.L_x_39) ;  /* 0x0000000000348947 */ /* 0x000fec0003800000 */
[----:B------:R-:W-:Y:S01]  /*30e0*/  FSETP.GEU.AND P1, PT, |R11|, 4.2275390625, PT ;  /* 0x408748000b00780b */ /* 0x000fe20003f2e200 */
[C---:B------:R-:W-:Y:S02]  /*30f0*/  DADD R12, R10.reuse, +INF ;  /* 0x7ff000000a0c7429 */ /* 0x040fe40000000000 */
[----:B------:R-:W-:-:S08]  /*3100*/  DSETP.GEU.AND P0, PT, R10, RZ, PT ;  /* 0x000000ff0a00722a */ /* 0x000fd00003f0e000 */
[----:B------:R-:W-:Y:S02]  /*3110*/  FSEL R12, R12, RZ, P0 ;  /* 0x000000ff0c0c7208 */ /* 0x000fe40000000000 */
[----:B------:R-:W-:Y:S01]  /*3120*/  FSEL R13, R13, RZ, P0 ;  /* 0x000000ff0d0d7208 */ /* 0x000fe20000000000 */
[----:B------:R-:W-:Y:S06]  /*3130*/  @P1 BRA `(.L_x_39) ;  /* 0x00000000001c1947 */ /* 0x000fec0003800000 */
[----:B------:R-:W-:Y:S01]  /*3140*/  LEA.HI R0, R8, R8, RZ, 0x1 ;  /* 0x0000000808007211 */ /* 0x000fe200078f08ff */
[----:B------:R-:W-:-:S03]  /*3150*/  IMAD.MOV.U32 R12, RZ, RZ, RZ ;  /* 0x000000ffff0c7224 */ /* 0x000fc600078e00ff */
[----:B------:R-:W-:-:S05]  /*3160*/  SHF.R.S32.HI R3, RZ, 0x1, R0 ;  /* 0x00000001ff037819 */ /* 0x000fca0000011400 */
[----:B------:R-:W-:Y:S02]  /*3170*/  IMAD.IADD R8, R8, 0x1, -R3 ;  /* 0x0000000108087824 */ /* 0x000fe400078e0a03 */
[----:B------:R-:W-:-:S03]  /*3180*/  IMAD R7, R3, 0x100000, R7 ;  /* 0x0010000003077824 */ /* 0x000fc600078e0207 */
[----:B------:R-:W-:-:S06]  /*3190*/  LEA R13, R8, 0x3ff00000, 0x14 ;  /* 0x3ff00000080d7811 */ /* 0x000fcc00078ea0ff */
[----:B------:R-:W-:-:S11]  /*31a0*/  DMUL R12, R6, R12 ;  /* 0x0000000c060c7228 */ /* 0x000fd60000000000 */
.L_x_39:
[----:B------:R-:W-:Y:S01]  /*31b0*/  DFMA R14, R14, R12, R12 ;  /* 0x0000000c0e0e722b */ /* 0x000fe2000000000c */
[----:B------:R-:W-:Y:S01]  /*31c0*/  IMAD.MOV.U32 R6, RZ, RZ, R4 ;  /* 0x000000ffff067224 */ /* 0x000fe200078e0004 */
[----:B------:R-:W-:Y:S01]  /*31d0*/  DSETP.NEU.AND P0, PT, |R12|, +INF , PT ;  /* 0x7ff000000c00742a */ /* 0x000fe20003f0d200 */
[----:B------:R-:W-:-:S07]  /*31e0*/  IMAD.MOV.U32 R7, RZ, RZ, 0x0 ;  /* 0x00000000ff077424 */ /* 0x000fce00078e00ff */
[----:B------:R-:W-:Y:S02]  /*31f0*/  FSEL R0, R12, R14, !P0 ;  /* 0x0000000e0c007208 */ /* 0x000fe40004000000 */
[----:B------:R-:W-:Y:S01]  /*3200*/  FSEL R12, R13, R15, !P0 ;  /* 0x0000000f0d0c7208 */ /* 0x000fe20004000000 */
[----:B------:R-:W-:Y:S06]  /*3210*/  RET.REL.NODEC R6 `(_Z9rabinKarpPciS_iii) ;  /* 0xffffffcc06787950 */ /* 0x000fec0003c3ffff */
.L_x_40:
[----:B------:R-:W-:-:S00]  /*3220*/  BRA `(.L_x_40) ;  /* 0xfffffffc00fc7947 */ /* 0x000fc0000383ffff */
[----:B------:R-:W-:-:S00]  /*3230*/  NOP ;  /* 0x0000000000007918 */ /* 0x000fc00000000000 */
        /* <DEDUP_REMOVED lines=12> */
.L_x_41:


//--------------------- .nv.global.init           --------------------------
	.section	.nv.global.init,"aw",@progbits
.nv.global.init:
	.type		$str,@object
	.size		$str,(.L_0 - $str)
$str:
        /*0000*/ 	.byte	0x5a, 0x6e, 0x61, 0x6c, 0x65, 0x7a, 0x69, 0x6f, 0x6e, 0x6f, 0x20, 0x6f, 0x64, 0x20, 0x69, 0x6e
        /*0010*/ 	.byte	0x64, 0x65, 0x6b, 0x73, 0x75, 0x3a, 0x20, 0x25, 0x64, 0x20, 0x0a, 0x00
.L_0:


//--------------------- .nv.shared.reserved.0     --------------------------
	.section	.nv.shared.reserved.0,"aw",@nobits
	.weak		__nv_reservedSMEM_offset_0_alias
	.size		__nv_reservedSMEM_offset_0_alias, 0, 64
	.other		__nv_reservedSMEM_offset_0_alias,@"STO_CUDA_RESERVED_SHARED STV_DEFAULT"
__nv_reservedSMEM_offset_0_alias:
	.zero		0
	.zero		64


//--------------------- .nv.constant0._Z9rabinKarpPciS_iii --------------------------
	.section	.nv.constant0._Z9rabinKarpPciS_iii,"a",@progbits
	.sectionflags	@""
	.align	4
.nv.constant0._Z9rabinKarpPciS_iii:
	.zero		932


//--------------------- SYMBOLS --------------------------

	.type		.nv.reservedSmem.offset0,@object
	.size		.nv.reservedSmem.offset0,0x4
	.type		vprintf,@function
